//
// Generated by NVIDIA NVVM Compiler
//
// Compiler Build ID: CL-36424714
// Cuda compilation tools, release 13.0, V13.0.88
// Based on NVVM 20.0.0
//

.version 9.0
.target sm_100
.address_size 64

	// .globl	_Z13init_capacityPiS_i
// _ZZ13allot_requestPiS_S_S_S_S_S_iiS_S_E13access_buffer has been demoted
// _ZZ13allot_requestPiS_S_S_S_S_S_iiS_S_E13req_id_buffer has been demoted
// _ZZ13allot_requestPiS_S_S_S_S_S_iiS_S_E12temp2_buffer has been demoted
// _ZZ13allot_requestPiS_S_S_S_S_S_iiS_S_E11temp_buffer has been demoted
// _ZZ13allot_requestPiS_S_S_S_S_S_iiS_S_E4size has been demoted
// _ZZ13allot_requestPiS_S_S_S_S_S_iiS_S_E11curr_offset has been demoted
// _ZZ13allot_requestPiS_S_S_S_S_S_iiS_S_E7counter has been demoted

.visible .entry _Z13init_capacityPiS_i(
	.param .u64 .ptr .align 1 _Z13init_capacityPiS_i_param_0,
	.param .u64 .ptr .align 1 _Z13init_capacityPiS_i_param_1,
	.param .u32 _Z13init_capacityPiS_i_param_2
)
{
	.reg .pred 	%p<2>;
	.reg .b32 	%r<10>;
	.reg .b64 	%rd<9>;

	ld.param.u64 	%rd2, [_Z13init_capacityPiS_i_param_0];
	ld.param.u64 	%rd3, [_Z13init_capacityPiS_i_param_1];
	ld.param.u32 	%r2, [_Z13init_capacityPiS_i_param_2];
	cvta.to.global.u64 	%rd1, %rd3;
	mov.u32 	%r3, %tid.y;
	mov.u32 	%r4, %ctaid.x;
	mov.u32 	%r5, %ntid.y;
	mad.lo.s32 	%r1, %r4, %r5, %r3;
	setp.ge.u32 	%p1, %r1, %r2;
	@%p1 bra 	$L__BB0_2;
	cvta.to.global.u64 	%rd4, %rd2;
	mul.wide.u32 	%rd5, %r1, 4;
	add.s64 	%rd6, %rd1, %rd5;
	ld.global.u32 	%r6, [%rd6];
	mov.u32 	%r7, %tid.x;
	mov.u32 	%r8, %ntid.x;
	mad.lo.s32 	%r9, %r1, %r8, %r7;
	mul.wide.u32 	%rd7, %r9, 4;
	add.s64 	%rd8, %rd4, %rd7;
	st.global.u32 	[%rd8], %r6;
$L__BB0_2:
	bar.sync 	0;
	ret;

}
	// .globl	_Z13allot_requestPiS_S_S_S_S_S_iiS_S_
.visible .entry _Z13allot_requestPiS_S_S_S_S_S_iiS_S_(
	.param .u64 .ptr .align 1 _Z13allot_requestPiS_S_S_S_S_S_iiS_S__param_0,
	.param .u64 .ptr .align 1 _Z13allot_requestPiS_S_S_S_S_S_iiS_S__param_1,
	.param .u64 .ptr .align 1 _Z13allot_requestPiS_S_S_S_S_S_iiS_S__param_2,
	.param .u64 .ptr .align 1 _Z13allot_requestPiS_S_S_S_S_S_iiS_S__param_3,
	.param .u64 .ptr .align 1 _Z13allot_requestPiS_S_S_S_S_S_iiS_S__param_4,
	.param .u64 .ptr .align 1 _Z13allot_requestPiS_S_S_S_S_S_iiS_S__param_5,
	.param .u64 .ptr .align 1 _Z13allot_requestPiS_S_S_S_S_S_iiS_S__param_6,
	.param .u32 _Z13allot_requestPiS_S_S_S_S_S_iiS_S__param_7,
	.param .u32 _Z13allot_requestPiS_S_S_S_S_S_iiS_S__param_8,
	.param .u64 .ptr .align 1 _Z13allot_requestPiS_S_S_S_S_S_iiS_S__param_9,
	.param .u64 .ptr .align 1 _Z13allot_requestPiS_S_S_S_S_S_iiS_S__param_10
)
{
	.reg .pred 	%p<121>;
	.reg .b16 	%rs<54>;
	.reg .b32 	%r<707>;
	.reg .b64 	%rd<178>;
	// demoted variable
	.shared .align 4 .b8 _ZZ13allot_requestPiS_S_S_S_S_S_iiS_S_E13access_buffer[4096];
	// demoted variable
	.shared .align 4 .b8 _ZZ13allot_requestPiS_S_S_S_S_S_iiS_S_E13req_id_buffer[4096];
	// demoted variable
	.shared .align 4 .b8 _ZZ13allot_requestPiS_S_S_S_S_S_iiS_S_E12temp2_buffer[4096];
	// demoted variable
	.shared .align 8 .b8 _ZZ13allot_requestPiS_S_S_S_S_S_iiS_S_E11temp_buffer[8200];
	// demoted variable
	.shared .align 4 .u32 _ZZ13allot_requestPiS_S_S_S_S_S_iiS_S_E4size;
	// demoted variable
	.shared .align 4 .u32 _ZZ13allot_requestPiS_S_S_S_S_S_iiS_S_E11curr_offset;
	// demoted variable
	.shared .align 4 .u32 _ZZ13allot_requestPiS_S_S_S_S_S_iiS_S_E7counter;
	ld.param.u64 	%rd15, [_Z13allot_requestPiS_S_S_S_S_S_iiS_S__param_1];
	ld.param.u64 	%rd16, [_Z13allot_requestPiS_S_S_S_S_S_iiS_S__param_3];
	ld.param.u64 	%rd17, [_Z13allot_requestPiS_S_S_S_S_S_iiS_S__param_4];
	ld.param.u32 	%r206, [_Z13allot_requestPiS_S_S_S_S_S_iiS_S__param_7];
	ld.param.u32 	%r205, [_Z13allot_requestPiS_S_S_S_S_S_iiS_S__param_8];
	cvta.to.global.u64 	%rd1, %rd15;
	cvta.to.global.u64 	%rd2, %rd17;
	cvta.to.global.u64 	%rd3, %rd16;
	mov.u32 	%r697, %tid.x;
	mov.b32 	%r207, 0;
	st.shared.u32 	[_ZZ13allot_requestPiS_S_S_S_S_S_iiS_S_E7counter], %r207;
	mov.b32 	%r208, 1;
	st.volatile.shared.u32 	[_ZZ13allot_requestPiS_S_S_S_S_S_iiS_S_E4size], %r208;
	shl.b32 	%r209, %r206, 10;
	st.shared.u32 	[_ZZ13allot_requestPiS_S_S_S_S_S_iiS_S_E11curr_offset], %r209;
	bar.sync 	0;
	ld.shared.u32 	%r210, [_ZZ13allot_requestPiS_S_S_S_S_S_iiS_S_E11curr_offset];
	add.s32 	%r211, %r210, %r697;
	mul.wide.u32 	%rd18, %r211, 4;
	add.s64 	%rd19, %rd3, %rd18;
	ld.global.u32 	%r212, [%rd19];
	add.s64 	%rd20, %rd2, %rd18;
	ld.global.u32 	%r213, [%rd20];
	mad.lo.s32 	%r214, %r212, 100, %r213;
	shl.b32 	%r215, %r697, 2;
	mov.u32 	%r216, _ZZ13allot_requestPiS_S_S_S_S_S_iiS_S_E13access_buffer;
	add.s32 	%r2, %r216, %r215;
	st.shared.u32 	[%r2], %r214;
	mov.u32 	%r217, _ZZ13allot_requestPiS_S_S_S_S_S_iiS_S_E13req_id_buffer;
	add.s32 	%r218, %r217, %r215;
	st.shared.u32 	[%r218], %r211;
	bar.sync 	0;
	setp.ne.s32 	%p1, %r697, 0;
	@%p1 bra 	$L__BB1_57;
	mov.b32 	%r219, 1;
	st.volatile.shared.u32 	[_ZZ13allot_requestPiS_S_S_S_S_S_iiS_S_E4size], %r219;
	ld.volatile.shared.u32 	%r220, [_ZZ13allot_requestPiS_S_S_S_S_S_iiS_S_E4size];
	setp.ge.s32 	%p2, %r220, %r205;
	@%p2 bra 	$L__BB1_57;
	setp.gt.s32 	%p3, %r205, 0;
	@%p3 bra 	$L__BB1_3;
	bra.uni 	$L__BB1_46;
$L__BB1_3:
	and.b32  	%r3, %r205, 7;
	and.b32  	%r4, %r205, 3;
	and.b32  	%r5, %r205, 2147483640;
	and.b32  	%r6, %r205, 1;
$L__BB1_4:
	ld.volatile.shared.u32 	%r340, [_ZZ13allot_requestPiS_S_S_S_S_S_iiS_S_E4size];
	setp.ge.s32 	%p32, %r340, %r205;
	mov.b32 	%r661, 0;
	mov.u32 	%r660, %r661;
	@%p32 bra 	$L__BB1_27;
	mov.b32 	%r660, 0;
	mov.u32 	%r661, %r660;
$L__BB1_6:
	mov.u32 	%r640, %r661;
	ld.volatile.shared.u32 	%r342, [_ZZ13allot_requestPiS_S_S_S_S_S_iiS_S_E4size];
	add.s32 	%r9, %r342, %r640;
	ld.volatile.shared.u32 	%r344, [_ZZ13allot_requestPiS_S_S_S_S_S_iiS_S_E4size];
	add.s32 	%r346, %r9, %r344;
	min.s32 	%r661, %r346, %r205;
	setp.lt.s32 	%p33, %r342, 1;
	setp.ge.s32 	%p34, %r9, %r661;
	or.pred  	%p35, %p33, %p34;
	mov.u32 	%r641, %r9;
	@%p35 bra 	$L__BB1_12;
	mov.u32 	%r641, %r9;
$L__BB1_8:
	shl.b32 	%r347, %r640, 2;
	add.s32 	%r349, %r216, %r347;
	ld.shared.u32 	%r643, [%r349];
	shl.b32 	%r350, %r641, 2;
	add.s32 	%r351, %r216, %r350;
	ld.shared.u32 	%r15, [%r351];
	setp.gt.u32 	%p36, %r643, %r15;
	@%p36 bra 	$L__BB1_10;
	mov.u32 	%r353, _ZZ13allot_requestPiS_S_S_S_S_S_iiS_S_E13req_id_buffer;
	add.s32 	%r354, %r353, %r347;
	ld.shared.u32 	%r355, [%r354];
	shl.b32 	%r356, %r660, 2;
	mov.u32 	%r357, _ZZ13allot_requestPiS_S_S_S_S_S_iiS_S_E12temp2_buffer;
	add.s32 	%r358, %r357, %r356;
	st.shared.u32 	[%r358], %r355;
	add.s32 	%r640, %r640, 1;
	bra.uni 	$L__BB1_11;
$L__BB1_10:
	mov.u32 	%r360, _ZZ13allot_requestPiS_S_S_S_S_S_iiS_S_E13req_id_buffer;
	add.s32 	%r361, %r360, %r350;
	ld.shared.u32 	%r362, [%r361];
	shl.b32 	%r363, %r660, 2;
	mov.u32 	%r364, _ZZ13allot_requestPiS_S_S_S_S_S_iiS_S_E12temp2_buffer;
	add.s32 	%r365, %r364, %r363;
	st.shared.u32 	[%r365], %r362;
	add.s32 	%r641, %r641, 1;
	mov.u32 	%r643, %r15;
$L__BB1_11:
	cvt.u64.u32 	%rd43, %r643;
	shl.b32 	%r366, %r660, 3;
	mov.u32 	%r367, _ZZ13allot_requestPiS_S_S_S_S_S_iiS_S_E11temp_buffer;
	add.s32 	%r368, %r367, %r366;
	st.shared.u64 	[%r368], %rd43;
	add.s32 	%r660, %r660, 1;
	setp.lt.s32 	%p37, %r640, %r9;
	setp.lt.s32 	%p38, %r641, %r661;
	and.pred  	%p39, %p37, %p38;
	@%p39 bra 	$L__BB1_8;
$L__BB1_12:
	setp.ge.s32 	%p40, %r640, %r9;
	mov.u32 	%r654, %r660;
	@%p40 bra 	$L__BB1_19;
	sub.s32 	%r370, %r9, %r640;
	and.b32  	%r25, %r370, 3;
	setp.eq.s32 	%p41, %r25, 0;
	mov.u32 	%r649, %r640;
	mov.u32 	%r654, %r660;
	@%p41 bra 	$L__BB1_17;
	shl.b32 	%r371, %r640, 2;
	add.s32 	%r26, %r217, %r371;
	ld.shared.u32 	%r373, [%r26];
	shl.b32 	%r374, %r660, 2;
	mov.u32 	%r375, _ZZ13allot_requestPiS_S_S_S_S_S_iiS_S_E12temp2_buffer;
	add.s32 	%r27, %r375, %r374;
	st.shared.u32 	[%r27], %r373;
	add.s32 	%r649, %r640, 1;
	mov.u32 	%r376, _ZZ13allot_requestPiS_S_S_S_S_S_iiS_S_E13access_buffer;
	add.s32 	%r29, %r376, %r371;
	ld.shared.u32 	%rd44, [%r29];
	add.s32 	%r654, %r660, 1;
	shl.b32 	%r377, %r660, 3;
	mov.u32 	%r378, _ZZ13allot_requestPiS_S_S_S_S_S_iiS_S_E11temp_buffer;
	add.s32 	%r31, %r378, %r377;
	st.shared.u64 	[%r31], %rd44;
	setp.eq.s32 	%p42, %r25, 1;
	@%p42 bra 	$L__BB1_17;
	ld.shared.u32 	%r379, [%r26+4];
	st.shared.u32 	[%r27+4], %r379;
	add.s32 	%r649, %r640, 2;
	ld.shared.u32 	%rd45, [%r29+4];
	add.s32 	%r654, %r660, 2;
	st.shared.u64 	[%r31+8], %rd45;
	setp.eq.s32 	%p43, %r25, 2;
	@%p43 bra 	$L__BB1_17;
	ld.shared.u32 	%r380, [%r26+8];
	st.shared.u32 	[%r27+8], %r380;
	add.s32 	%r649, %r640, 3;
	ld.shared.u32 	%rd46, [%r29+8];
	add.s32 	%r654, %r660, 3;
	st.shared.u64 	[%r31+16], %rd46;
$L__BB1_17:
	sub.s32 	%r381, %r640, %r9;
	setp.gt.u32 	%p44, %r381, -4;
	@%p44 bra 	$L__BB1_19;
$L__BB1_18:
	shl.b32 	%r382, %r649, 2;
	add.s32 	%r384, %r217, %r382;
	ld.shared.u32 	%r385, [%r384];
	shl.b32 	%r386, %r654, 2;
	mov.u32 	%r387, _ZZ13allot_requestPiS_S_S_S_S_S_iiS_S_E12temp2_buffer;
	add.s32 	%r388, %r387, %r386;
	st.shared.u32 	[%r388], %r385;
	mov.u32 	%r389, _ZZ13allot_requestPiS_S_S_S_S_S_iiS_S_E13access_buffer;
	add.s32 	%r390, %r389, %r382;
	ld.shared.u32 	%rd47, [%r390];
	shl.b32 	%r391, %r654, 3;
	mov.u32 	%r392, _ZZ13allot_requestPiS_S_S_S_S_S_iiS_S_E11temp_buffer;
	add.s32 	%r393, %r392, %r391;
	st.shared.u64 	[%r393], %rd47;
	ld.shared.u32 	%r394, [%r384+4];
	st.shared.u32 	[%r388+4], %r394;
	ld.shared.u32 	%rd48, [%r390+4];
	st.shared.u64 	[%r393+8], %rd48;
	ld.shared.u32 	%r395, [%r384+8];
	st.shared.u32 	[%r388+8], %r395;
	ld.shared.u32 	%rd49, [%r390+8];
	st.shared.u64 	[%r393+16], %rd49;
	ld.shared.u32 	%r396, [%r384+12];
	st.shared.u32 	[%r388+12], %r396;
	add.s32 	%r649, %r649, 4;
	ld.shared.u32 	%rd50, [%r390+12];
	add.s32 	%r654, %r654, 4;
	st.shared.u64 	[%r393+24], %rd50;
	setp.ne.s32 	%p45, %r649, %r9;
	@%p45 bra 	$L__BB1_18;
$L__BB1_19:
	setp.ge.s32 	%p46, %r641, %r661;
	mov.u32 	%r660, %r654;
	@%p46 bra 	$L__BB1_26;
	sub.s32 	%r398, %r661, %r641;
	and.b32  	%r44, %r398, 3;
	setp.eq.s32 	%p47, %r44, 0;
	mov.u32 	%r655, %r641;
	mov.u32 	%r660, %r654;
	@%p47 bra 	$L__BB1_24;
	shl.b32 	%r399, %r641, 2;
	add.s32 	%r45, %r217, %r399;
	ld.shared.u32 	%r401, [%r45];
	shl.b32 	%r402, %r654, 2;
	mov.u32 	%r403, _ZZ13allot_requestPiS_S_S_S_S_S_iiS_S_E12temp2_buffer;
	add.s32 	%r46, %r403, %r402;
	st.shared.u32 	[%r46], %r401;
	add.s32 	%r655, %r641, 1;
	mov.u32 	%r404, _ZZ13allot_requestPiS_S_S_S_S_S_iiS_S_E13access_buffer;
	add.s32 	%r48, %r404, %r399;
	ld.shared.u32 	%rd51, [%r48];
	add.s32 	%r660, %r654, 1;
	shl.b32 	%r405, %r654, 3;
	mov.u32 	%r406, _ZZ13allot_requestPiS_S_S_S_S_S_iiS_S_E11temp_buffer;
	add.s32 	%r50, %r406, %r405;
	st.shared.u64 	[%r50], %rd51;
	setp.eq.s32 	%p48, %r44, 1;
	@%p48 bra 	$L__BB1_24;
	ld.shared.u32 	%r407, [%r45+4];
	st.shared.u32 	[%r46+4], %r407;
	add.s32 	%r655, %r641, 2;
	ld.shared.u32 	%rd52, [%r48+4];
	add.s32 	%r660, %r654, 2;
	st.shared.u64 	[%r50+8], %rd52;
	setp.eq.s32 	%p49, %r44, 2;
	@%p49 bra 	$L__BB1_24;
	ld.shared.u32 	%r408, [%r45+8];
	st.shared.u32 	[%r46+8], %r408;
	add.s32 	%r655, %r641, 3;
	ld.shared.u32 	%rd53, [%r48+8];
	add.s32 	%r660, %r654, 3;
	st.shared.u64 	[%r50+16], %rd53;
$L__BB1_24:
	sub.s32 	%r409, %r641, %r661;
	setp.gt.u32 	%p50, %r409, -4;
	@%p50 bra 	$L__BB1_26;
$L__BB1_25:
	shl.b32 	%r410, %r655, 2;
	add.s32 	%r412, %r217, %r410;
	ld.shared.u32 	%r413, [%r412];
	shl.b32 	%r414, %r660, 2;
	mov.u32 	%r415, _ZZ13allot_requestPiS_S_S_S_S_S_iiS_S_E12temp2_buffer;
	add.s32 	%r416, %r415, %r414;
	st.shared.u32 	[%r416], %r413;
	mov.u32 	%r417, _ZZ13allot_requestPiS_S_S_S_S_S_iiS_S_E13access_buffer;
	add.s32 	%r418, %r417, %r410;
	ld.shared.u32 	%rd54, [%r418];
	shl.b32 	%r419, %r660, 3;
	mov.u32 	%r420, _ZZ13allot_requestPiS_S_S_S_S_S_iiS_S_E11temp_buffer;
	add.s32 	%r421, %r420, %r419;
	st.shared.u64 	[%r421], %rd54;
	ld.shared.u32 	%r422, [%r412+4];
	st.shared.u32 	[%r416+4], %r422;
	ld.shared.u32 	%rd55, [%r418+4];
	st.shared.u64 	[%r421+8], %rd55;
	ld.shared.u32 	%r423, [%r412+8];
	st.shared.u32 	[%r416+8], %r423;
	ld.shared.u32 	%rd56, [%r418+8];
	st.shared.u64 	[%r421+16], %rd56;
	ld.shared.u32 	%r424, [%r412+12];
	st.shared.u32 	[%r416+12], %r424;
	add.s32 	%r655, %r655, 4;
	ld.shared.u32 	%rd57, [%r418+12];
	add.s32 	%r660, %r660, 4;
	st.shared.u64 	[%r421+24], %rd57;
	setp.ne.s32 	%p51, %r655, %r661;
	@%p51 bra 	$L__BB1_25;
$L__BB1_26:
	ld.volatile.shared.u32 	%r425, [_ZZ13allot_requestPiS_S_S_S_S_S_iiS_S_E4size];
	add.s32 	%r426, %r425, %r661;
	setp.lt.s32 	%p52, %r426, %r205;
	@%p52 bra 	$L__BB1_6;
$L__BB1_27:
	setp.ge.s32 	%p53, %r660, %r205;
	@%p53 bra 	$L__BB1_34;
	sub.s32 	%r427, %r205, %r660;
	and.b32  	%r65, %r427, 3;
	setp.eq.s32 	%p54, %r65, 0;
	mov.u32 	%r663, %r661;
	mov.u32 	%r664, %r660;
	@%p54 bra 	$L__BB1_32;
	shl.b32 	%r428, %r661, 2;
	add.s32 	%r66, %r217, %r428;
	ld.shared.u32 	%r430, [%r66];
	shl.b32 	%r431, %r660, 2;
	mov.u32 	%r432, _ZZ13allot_requestPiS_S_S_S_S_S_iiS_S_E12temp2_buffer;
	add.s32 	%r67, %r432, %r431;
	st.shared.u32 	[%r67], %r430;
	mov.u32 	%r433, _ZZ13allot_requestPiS_S_S_S_S_S_iiS_S_E13access_buffer;
	add.s32 	%r68, %r433, %r428;
	ld.shared.u32 	%rd58, [%r68];
	add.s32 	%r664, %r660, 1;
	shl.b32 	%r434, %r660, 3;
	mov.u32 	%r435, _ZZ13allot_requestPiS_S_S_S_S_S_iiS_S_E11temp_buffer;
	add.s32 	%r70, %r435, %r434;
	st.shared.u64 	[%r70], %rd58;
	add.s32 	%r663, %r661, 1;
	setp.eq.s32 	%p55, %r65, 1;
	@%p55 bra 	$L__BB1_32;
	ld.shared.u32 	%r436, [%r66+4];
	st.shared.u32 	[%r67+4], %r436;
	ld.shared.u32 	%rd59, [%r68+4];
	add.s32 	%r664, %r660, 2;
	st.shared.u64 	[%r70+8], %rd59;
	add.s32 	%r663, %r661, 2;
	setp.eq.s32 	%p56, %r65, 2;
	@%p56 bra 	$L__BB1_32;
	ld.shared.u32 	%r437, [%r66+8];
	st.shared.u32 	[%r67+8], %r437;
	ld.shared.u32 	%rd60, [%r68+8];
	add.s32 	%r664, %r660, 3;
	st.shared.u64 	[%r70+16], %rd60;
	add.s32 	%r663, %r661, 3;
$L__BB1_32:
	sub.s32 	%r438, %r660, %r205;
	setp.gt.u32 	%p57, %r438, -4;
	@%p57 bra 	$L__BB1_34;
$L__BB1_33:
	shl.b32 	%r439, %r663, 2;
	add.s32 	%r441, %r217, %r439;
	ld.shared.u32 	%r442, [%r441];
	shl.b32 	%r443, %r664, 2;
	mov.u32 	%r444, _ZZ13allot_requestPiS_S_S_S_S_S_iiS_S_E12temp2_buffer;
	add.s32 	%r445, %r444, %r443;
	st.shared.u32 	[%r445], %r442;
	mov.u32 	%r446, _ZZ13allot_requestPiS_S_S_S_S_S_iiS_S_E13access_buffer;
	add.s32 	%r447, %r446, %r439;
	ld.shared.u32 	%rd61, [%r447];
	shl.b32 	%r448, %r664, 3;
	mov.u32 	%r449, _ZZ13allot_requestPiS_S_S_S_S_S_iiS_S_E11temp_buffer;
	add.s32 	%r450, %r449, %r448;
	st.shared.u64 	[%r450], %rd61;
	ld.shared.u32 	%r451, [%r441+4];
	st.shared.u32 	[%r445+4], %r451;
	ld.shared.u32 	%rd62, [%r447+4];
	st.shared.u64 	[%r450+8], %rd62;
	ld.shared.u32 	%r452, [%r441+8];
	st.shared.u32 	[%r445+8], %r452;
	ld.shared.u32 	%rd63, [%r447+8];
	st.shared.u64 	[%r450+16], %rd63;
	ld.shared.u32 	%r453, [%r441+12];
	st.shared.u32 	[%r445+12], %r453;
	ld.shared.u32 	%rd64, [%r447+12];
	add.s32 	%r664, %r664, 4;
	st.shared.u64 	[%r450+24], %rd64;
	add.s32 	%r663, %r663, 4;
	setp.ne.s32 	%p58, %r664, %r205;
	@%p58 bra 	$L__BB1_33;
$L__BB1_34:
	setp.lt.u32 	%p59, %r205, 8;
	mov.b32 	%r669, 0;
	@%p59 bra 	$L__BB1_37;
	mov.b32 	%r667, 0;
$L__BB1_36:
	.pragma "nounroll";
	shl.b32 	%r456, %r667, 2;
	mov.u32 	%r457, _ZZ13allot_requestPiS_S_S_S_S_S_iiS_S_E12temp2_buffer;
	add.s32 	%r458, %r457, %r456;
	ld.shared.u32 	%r459, [%r458];
	add.s32 	%r461, %r217, %r456;
	st.shared.u32 	[%r461], %r459;
	shl.b32 	%r462, %r667, 3;
	mov.u32 	%r463, _ZZ13allot_requestPiS_S_S_S_S_S_iiS_S_E11temp_buffer;
	add.s32 	%r464, %r463, %r462;
	ld.shared.u64 	%rd65, [%r464];
	mov.u32 	%r465, _ZZ13allot_requestPiS_S_S_S_S_S_iiS_S_E13access_buffer;
	add.s32 	%r466, %r465, %r456;
	st.shared.u32 	[%r466], %rd65;
	ld.shared.u32 	%r467, [%r458+4];
	st.shared.u32 	[%r461+4], %r467;
	ld.shared.u64 	%rd66, [%r464+8];
	st.shared.u32 	[%r466+4], %rd66;
	ld.shared.u32 	%r468, [%r458+8];
	st.shared.u32 	[%r461+8], %r468;
	ld.shared.u64 	%rd67, [%r464+16];
	st.shared.u32 	[%r466+8], %rd67;
	ld.shared.u32 	%r469, [%r458+12];
	st.shared.u32 	[%r461+12], %r469;
	ld.shared.u64 	%rd68, [%r464+24];
	st.shared.u32 	[%r466+12], %rd68;
	ld.shared.u32 	%r470, [%r458+16];
	st.shared.u32 	[%r461+16], %r470;
	ld.shared.u64 	%rd69, [%r464+32];
	st.shared.u32 	[%r466+16], %rd69;
	ld.shared.u32 	%r471, [%r458+20];
	st.shared.u32 	[%r461+20], %r471;
	ld.shared.u64 	%rd70, [%r464+40];
	st.shared.u32 	[%r466+20], %rd70;
	ld.shared.u32 	%r472, [%r458+24];
	st.shared.u32 	[%r461+24], %r472;
	ld.shared.u64 	%rd71, [%r464+48];
	st.shared.u32 	[%r466+24], %rd71;
	ld.shared.u32 	%r473, [%r458+28];
	st.shared.u32 	[%r461+28], %r473;
	ld.shared.u64 	%rd72, [%r464+56];
	st.shared.u32 	[%r466+28], %rd72;
	add.s32 	%r667, %r667, 8;
	setp.ne.s32 	%p60, %r667, %r5;
	mov.u32 	%r669, %r5;
	@%p60 bra 	$L__BB1_36;
$L__BB1_37:
	setp.eq.s32 	%p61, %r3, 0;
	@%p61 bra 	$L__BB1_45;
	add.s32 	%r474, %r3, -1;
	setp.lt.u32 	%p62, %r474, 3;
	@%p62 bra 	$L__BB1_40;
	shl.b32 	%r475, %r669, 2;
	mov.u32 	%r476, _ZZ13allot_requestPiS_S_S_S_S_S_iiS_S_E12temp2_buffer;
	add.s32 	%r477, %r476, %r475;
	ld.shared.u32 	%r478, [%r477];
	add.s32 	%r480, %r217, %r475;
	st.shared.u32 	[%r480], %r478;
	shl.b32 	%r481, %r669, 3;
	mov.u32 	%r482, _ZZ13allot_requestPiS_S_S_S_S_S_iiS_S_E11temp_buffer;
	add.s32 	%r483, %r482, %r481;
	ld.shared.u64 	%rd73, [%r483];
	mov.u32 	%r484, _ZZ13allot_requestPiS_S_S_S_S_S_iiS_S_E13access_buffer;
	add.s32 	%r485, %r484, %r475;
	st.shared.u32 	[%r485], %rd73;
	ld.shared.u32 	%r486, [%r477+4];
	st.shared.u32 	[%r480+4], %r486;
	ld.shared.u64 	%rd74, [%r483+8];
	st.shared.u32 	[%r485+4], %rd74;
	ld.shared.u32 	%r487, [%r477+8];
	st.shared.u32 	[%r480+8], %r487;
	ld.shared.u64 	%rd75, [%r483+16];
	st.shared.u32 	[%r485+8], %rd75;
	ld.shared.u32 	%r488, [%r477+12];
	st.shared.u32 	[%r480+12], %r488;
	ld.shared.u64 	%rd76, [%r483+24];
	st.shared.u32 	[%r485+12], %rd76;
	add.s32 	%r669, %r669, 4;
$L__BB1_40:
	setp.eq.s32 	%p63, %r4, 0;
	@%p63 bra 	$L__BB1_45;
	setp.eq.s32 	%p64, %r4, 1;
	@%p64 bra 	$L__BB1_43;
	shl.b32 	%r489, %r669, 2;
	mov.u32 	%r490, _ZZ13allot_requestPiS_S_S_S_S_S_iiS_S_E12temp2_buffer;
	add.s32 	%r491, %r490, %r489;
	ld.shared.u32 	%r492, [%r491];
	add.s32 	%r494, %r217, %r489;
	st.shared.u32 	[%r494], %r492;
	shl.b32 	%r495, %r669, 3;
	mov.u32 	%r496, _ZZ13allot_requestPiS_S_S_S_S_S_iiS_S_E11temp_buffer;
	add.s32 	%r497, %r496, %r495;
	ld.shared.u64 	%rd77, [%r497];
	mov.u32 	%r498, _ZZ13allot_requestPiS_S_S_S_S_S_iiS_S_E13access_buffer;
	add.s32 	%r499, %r498, %r489;
	st.shared.u32 	[%r499], %rd77;
	ld.shared.u32 	%r500, [%r491+4];
	st.shared.u32 	[%r494+4], %r500;
	ld.shared.u64 	%rd78, [%r497+8];
	st.shared.u32 	[%r499+4], %rd78;
	add.s32 	%r669, %r669, 2;
$L__BB1_43:
	setp.eq.s32 	%p65, %r6, 0;
	@%p65 bra 	$L__BB1_45;
	shl.b32 	%r501, %r669, 2;
	mov.u32 	%r502, _ZZ13allot_requestPiS_S_S_S_S_S_iiS_S_E12temp2_buffer;
	add.s32 	%r503, %r502, %r501;
	ld.shared.u32 	%r504, [%r503];
	add.s32 	%r506, %r217, %r501;
	st.shared.u32 	[%r506], %r504;
	shl.b32 	%r507, %r669, 3;
	mov.u32 	%r508, _ZZ13allot_requestPiS_S_S_S_S_S_iiS_S_E11temp_buffer;
	add.s32 	%r509, %r508, %r507;
	ld.shared.u64 	%rd79, [%r509];
	mov.u32 	%r510, _ZZ13allot_requestPiS_S_S_S_S_S_iiS_S_E13access_buffer;
	add.s32 	%r511, %r510, %r501;
	st.shared.u32 	[%r511], %rd79;
$L__BB1_45:
	ld.volatile.shared.u32 	%r512, [_ZZ13allot_requestPiS_S_S_S_S_S_iiS_S_E4size];
	shl.b32 	%r513, %r512, 1;
	st.volatile.shared.u32 	[_ZZ13allot_requestPiS_S_S_S_S_S_iiS_S_E4size], %r513;
	ld.volatile.shared.u32 	%r514, [_ZZ13allot_requestPiS_S_S_S_S_S_iiS_S_E4size];
	setp.lt.s32 	%p66, %r514, %r205;
	@%p66 bra 	$L__BB1_4;
	bra.uni 	$L__BB1_57;
$L__BB1_46:
	ld.volatile.shared.u32 	%r222, [_ZZ13allot_requestPiS_S_S_S_S_S_iiS_S_E4size];
	setp.ge.s32 	%p4, %r222, %r205;
	mov.b32 	%r672, 0;
	mov.u32 	%r690, %r672;
	@%p4 bra 	$L__BB1_49;
	mov.b32 	%r690, 0;
	mov.u32 	%r672, %r690;
	bra.uni 	$L__BB1_65;
$L__BB1_48:
	ld.volatile.shared.u32 	%r307, [_ZZ13allot_requestPiS_S_S_S_S_S_iiS_S_E4size];
	add.s32 	%r308, %r307, %r672;
	setp.lt.s32 	%p24, %r308, %r205;
	@%p24 bra 	$L__BB1_65;
$L__BB1_49:
	setp.ge.s32 	%p25, %r690, %r205;
	@%p25 bra 	$L__BB1_56;
	sub.s32 	%r309, %r205, %r690;
	and.b32  	%r92, %r309, 3;
	setp.eq.s32 	%p26, %r92, 0;
	mov.u32 	%r674, %r672;
	mov.u32 	%r675, %r690;
	@%p26 bra 	$L__BB1_54;
	shl.b32 	%r310, %r672, 2;
	add.s32 	%r93, %r217, %r310;
	ld.shared.u32 	%r312, [%r93];
	shl.b32 	%r313, %r690, 2;
	mov.u32 	%r314, _ZZ13allot_requestPiS_S_S_S_S_S_iiS_S_E12temp2_buffer;
	add.s32 	%r94, %r314, %r313;
	st.shared.u32 	[%r94], %r312;
	add.s32 	%r95, %r216, %r310;
	ld.shared.u32 	%rd36, [%r95];
	add.s32 	%r675, %r690, 1;
	shl.b32 	%r316, %r690, 3;
	mov.u32 	%r317, _ZZ13allot_requestPiS_S_S_S_S_S_iiS_S_E11temp_buffer;
	add.s32 	%r97, %r317, %r316;
	st.shared.u64 	[%r97], %rd36;
	add.s32 	%r674, %r672, 1;
	setp.eq.s32 	%p27, %r92, 1;
	@%p27 bra 	$L__BB1_54;
	ld.shared.u32 	%r318, [%r93+4];
	st.shared.u32 	[%r94+4], %r318;
	ld.shared.u32 	%rd37, [%r95+4];
	add.s32 	%r675, %r690, 2;
	st.shared.u64 	[%r97+8], %rd37;
	add.s32 	%r674, %r672, 2;
	setp.eq.s32 	%p28, %r92, 2;
	@%p28 bra 	$L__BB1_54;
	ld.shared.u32 	%r319, [%r93+8];
	st.shared.u32 	[%r94+8], %r319;
	ld.shared.u32 	%rd38, [%r95+8];
	add.s32 	%r675, %r690, 3;
	st.shared.u64 	[%r97+16], %rd38;
	add.s32 	%r674, %r672, 3;
$L__BB1_54:
	sub.s32 	%r320, %r690, %r205;
	setp.gt.u32 	%p29, %r320, -4;
	@%p29 bra 	$L__BB1_56;
$L__BB1_55:
	shl.b32 	%r321, %r674, 2;
	add.s32 	%r323, %r217, %r321;
	ld.shared.u32 	%r324, [%r323];
	shl.b32 	%r325, %r675, 2;
	mov.u32 	%r326, _ZZ13allot_requestPiS_S_S_S_S_S_iiS_S_E12temp2_buffer;
	add.s32 	%r327, %r326, %r325;
	st.shared.u32 	[%r327], %r324;
	add.s32 	%r329, %r216, %r321;
	ld.shared.u32 	%rd39, [%r329];
	shl.b32 	%r330, %r675, 3;
	mov.u32 	%r331, _ZZ13allot_requestPiS_S_S_S_S_S_iiS_S_E11temp_buffer;
	add.s32 	%r332, %r331, %r330;
	st.shared.u64 	[%r332], %rd39;
	ld.shared.u32 	%r333, [%r323+4];
	st.shared.u32 	[%r327+4], %r333;
	ld.shared.u32 	%rd40, [%r329+4];
	st.shared.u64 	[%r332+8], %rd40;
	ld.shared.u32 	%r334, [%r323+8];
	st.shared.u32 	[%r327+8], %r334;
	ld.shared.u32 	%rd41, [%r329+8];
	st.shared.u64 	[%r332+16], %rd41;
	ld.shared.u32 	%r335, [%r323+12];
	st.shared.u32 	[%r327+12], %r335;
	ld.shared.u32 	%rd42, [%r329+12];
	add.s32 	%r675, %r675, 4;
	st.shared.u64 	[%r332+24], %rd42;
	add.s32 	%r674, %r674, 4;
	setp.ne.s32 	%p30, %r675, %r205;
	@%p30 bra 	$L__BB1_55;
$L__BB1_56:
	ld.volatile.shared.u32 	%r336, [_ZZ13allot_requestPiS_S_S_S_S_S_iiS_S_E4size];
	shl.b32 	%r337, %r336, 1;
	st.volatile.shared.u32 	[_ZZ13allot_requestPiS_S_S_S_S_S_iiS_S_E4size], %r337;
	ld.volatile.shared.u32 	%r338, [_ZZ13allot_requestPiS_S_S_S_S_S_iiS_S_E4size];
	setp.lt.s32 	%p31, %r338, %r205;
	@%p31 bra 	$L__BB1_46;
$L__BB1_57:
	setp.ne.s32 	%p67, %r697, 0;
	bar.sync 	0;
	ld.shared.u32 	%rd80, [%r2];
	shl.b32 	%r515, %r697, 3;
	mov.u32 	%r516, _ZZ13allot_requestPiS_S_S_S_S_S_iiS_S_E11temp_buffer;
	add.s32 	%r164, %r516, %r515;
	st.shared.u64 	[%r164+8], %rd80;
	@%p67 bra 	$L__BB1_59;
	mov.b64 	%rd81, -1;
	st.shared.u64 	[_ZZ13allot_requestPiS_S_S_S_S_S_iiS_S_E11temp_buffer], %rd81;
$L__BB1_59:
	mov.u32 	%r518, _ZZ13allot_requestPiS_S_S_S_S_S_iiS_S_E12temp2_buffer;
	add.s32 	%r165, %r518, %r215;
	mov.b32 	%r519, 0;
	st.shared.u32 	[%r165], %r519;
	bar.sync 	0;
	ld.shared.u64 	%rd4, [%r164+8];
	ld.shared.u64 	%rd5, [%r164];
	setp.eq.s64 	%p68, %rd4, %rd5;
	@%p68 bra 	$L__BB1_61;
	mov.b32 	%r520, 1;
	st.shared.u32 	[%r165], %r520;
	atom.shared.add.u32 	%r521, [_ZZ13allot_requestPiS_S_S_S_S_S_iiS_S_E7counter], 1;
$L__BB1_61:
	setp.eq.s64 	%p69, %rd4, %rd5;
	bar.sync 	0;
	@%p69 bra 	$L__BB1_110;
	ld.param.u64 	%rd176, [_Z13allot_requestPiS_S_S_S_S_S_iiS_S__param_9];
	ld.param.u64 	%rd175, [_Z13allot_requestPiS_S_S_S_S_S_iiS_S__param_6];
	ld.param.u64 	%rd174, [_Z13allot_requestPiS_S_S_S_S_S_iiS_S__param_5];
	ld.param.u64 	%rd173, [_Z13allot_requestPiS_S_S_S_S_S_iiS_S__param_0];
	add.s32 	%r166, %r205, -1;
	cvta.to.global.u64 	%rd6, %rd174;
	cvta.to.global.u64 	%rd7, %rd175;
	cvta.to.global.u64 	%rd8, %rd176;
	cvta.to.global.u64 	%rd9, %rd173;
$L__BB1_63:
	shl.b32 	%r522, %r697, 2;
	add.s32 	%r524, %r217, %r522;
	ld.shared.u32 	%r168, [%r524];
	mul.wide.u32 	%rd82, %r168, 4;
	add.s64 	%rd83, %rd6, %rd82;
	ld.global.u32 	%r169, [%rd83];
	add.s32 	%r705, %r169, -1;
	add.s64 	%rd84, %rd7, %rd82;
	ld.global.u32 	%r171, [%rd84];
	add.s64 	%rd85, %rd3, %rd82;
	ld.global.u32 	%r172, [%rd85];
	mul.wide.u32 	%rd86, %r172, 4;
	add.s64 	%rd87, %rd8, %rd86;
	atom.global.add.u32 	%r525, [%rd87], 1;
	setp.ne.s32 	%p70, %r172, 0;
	@%p70 bra 	$L__BB1_84;
	add.s64 	%rd93, %rd2, %rd82;
	ld.global.u32 	%r698, [%rd93];
	bra.uni 	$L__BB1_85;
$L__BB1_65:
	mov.u32 	%r680, %r672;
	ld.volatile.shared.u32 	%r224, [_ZZ13allot_requestPiS_S_S_S_S_S_iiS_S_E4size];
	add.s32 	%r107, %r224, %r680;
	ld.volatile.shared.u32 	%r226, [_ZZ13allot_requestPiS_S_S_S_S_S_iiS_S_E4size];
	add.s32 	%r228, %r107, %r226;
	min.s32 	%r672, %r228, %r205;
	setp.lt.s32 	%p5, %r224, 1;
	setp.ge.s32 	%p6, %r107, %r672;
	or.pred  	%p7, %p5, %p6;
	mov.u32 	%r679, %r107;
	@%p7 bra 	$L__BB1_66;
	bra.uni 	$L__BB1_80;
$L__BB1_66:
	setp.ge.s32 	%p12, %r680, %r107;
	mov.u32 	%r683, %r690;
	@%p12 bra 	$L__BB1_73;
	sub.s32 	%r252, %r107, %r680;
	and.b32  	%r112, %r252, 3;
	setp.eq.s32 	%p13, %r112, 0;
	mov.u32 	%r681, %r680;
	mov.u32 	%r683, %r690;
	@%p13 bra 	$L__BB1_71;
	shl.b32 	%r253, %r680, 2;
	add.s32 	%r113, %r217, %r253;
	ld.shared.u32 	%r255, [%r113];
	shl.b32 	%r256, %r690, 2;
	mov.u32 	%r257, _ZZ13allot_requestPiS_S_S_S_S_S_iiS_S_E12temp2_buffer;
	add.s32 	%r114, %r257, %r256;
	st.shared.u32 	[%r114], %r255;
	add.s32 	%r681, %r680, 1;
	add.s32 	%r116, %r216, %r253;
	ld.shared.u32 	%rd22, [%r116];
	add.s32 	%r683, %r690, 1;
	shl.b32 	%r259, %r690, 3;
	mov.u32 	%r260, _ZZ13allot_requestPiS_S_S_S_S_S_iiS_S_E11temp_buffer;
	add.s32 	%r118, %r260, %r259;
	st.shared.u64 	[%r118], %rd22;
	setp.eq.s32 	%p14, %r112, 1;
	@%p14 bra 	$L__BB1_71;
	ld.shared.u32 	%r261, [%r113+4];
	st.shared.u32 	[%r114+4], %r261;
	add.s32 	%r681, %r680, 2;
	ld.shared.u32 	%rd23, [%r116+4];
	add.s32 	%r683, %r690, 2;
	st.shared.u64 	[%r118+8], %rd23;
	setp.eq.s32 	%p15, %r112, 2;
	@%p15 bra 	$L__BB1_71;
	ld.shared.u32 	%r262, [%r113+8];
	st.shared.u32 	[%r114+8], %r262;
	add.s32 	%r681, %r680, 3;
	ld.shared.u32 	%rd24, [%r116+8];
	add.s32 	%r683, %r690, 3;
	st.shared.u64 	[%r118+16], %rd24;
$L__BB1_71:
	sub.s32 	%r263, %r680, %r107;
	setp.gt.u32 	%p16, %r263, -4;
	@%p16 bra 	$L__BB1_73;
$L__BB1_72:
	shl.b32 	%r264, %r681, 2;
	add.s32 	%r266, %r217, %r264;
	ld.shared.u32 	%r267, [%r266];
	shl.b32 	%r268, %r683, 2;
	mov.u32 	%r269, _ZZ13allot_requestPiS_S_S_S_S_S_iiS_S_E12temp2_buffer;
	add.s32 	%r270, %r269, %r268;
	st.shared.u32 	[%r270], %r267;
	add.s32 	%r272, %r216, %r264;
	ld.shared.u32 	%rd25, [%r272];
	shl.b32 	%r273, %r683, 3;
	mov.u32 	%r274, _ZZ13allot_requestPiS_S_S_S_S_S_iiS_S_E11temp_buffer;
	add.s32 	%r275, %r274, %r273;
	st.shared.u64 	[%r275], %rd25;
	ld.shared.u32 	%r276, [%r266+4];
	st.shared.u32 	[%r270+4], %r276;
	ld.shared.u32 	%rd26, [%r272+4];
	st.shared.u64 	[%r275+8], %rd26;
	ld.shared.u32 	%r277, [%r266+8];
	st.shared.u32 	[%r270+8], %r277;
	ld.shared.u32 	%rd27, [%r272+8];
	st.shared.u64 	[%r275+16], %rd27;
	ld.shared.u32 	%r278, [%r266+12];
	st.shared.u32 	[%r270+12], %r278;
	add.s32 	%r681, %r681, 4;
	ld.shared.u32 	%rd28, [%r272+12];
	add.s32 	%r683, %r683, 4;
	st.shared.u64 	[%r275+24], %rd28;
	setp.eq.s32 	%p17, %r681, %r107;
	@%p17 bra 	$L__BB1_73;
	bra.uni 	$L__BB1_72;
$L__BB1_73:
	setp.ge.s32 	%p18, %r679, %r672;
	mov.u32 	%r690, %r683;
	@%p18 bra 	$L__BB1_48;
	sub.s32 	%r280, %r672, %r679;
	and.b32  	%r138, %r280, 3;
	setp.eq.s32 	%p19, %r138, 0;
	mov.u32 	%r688, %r679;
	mov.u32 	%r690, %r683;
	@%p19 bra 	$L__BB1_78;
	shl.b32 	%r281, %r679, 2;
	add.s32 	%r139, %r217, %r281;
	ld.shared.u32 	%r283, [%r139];
	shl.b32 	%r284, %r683, 2;
	mov.u32 	%r285, _ZZ13allot_requestPiS_S_S_S_S_S_iiS_S_E12temp2_buffer;
	add.s32 	%r140, %r285, %r284;
	st.shared.u32 	[%r140], %r283;
	add.s32 	%r688, %r679, 1;
	add.s32 	%r142, %r216, %r281;
	ld.shared.u32 	%rd29, [%r142];
	add.s32 	%r690, %r683, 1;
	shl.b32 	%r287, %r683, 3;
	mov.u32 	%r288, _ZZ13allot_requestPiS_S_S_S_S_S_iiS_S_E11temp_buffer;
	add.s32 	%r144, %r288, %r287;
	st.shared.u64 	[%r144], %rd29;
	setp.eq.s32 	%p20, %r138, 1;
	@%p20 bra 	$L__BB1_78;
	ld.shared.u32 	%r289, [%r139+4];
	st.shared.u32 	[%r140+4], %r289;
	add.s32 	%r688, %r679, 2;
	ld.shared.u32 	%rd30, [%r142+4];
	add.s32 	%r690, %r683, 2;
	st.shared.u64 	[%r144+8], %rd30;
	setp.eq.s32 	%p21, %r138, 2;
	@%p21 bra 	$L__BB1_78;
	ld.shared.u32 	%r290, [%r139+8];
	st.shared.u32 	[%r140+8], %r290;
	add.s32 	%r688, %r679, 3;
	ld.shared.u32 	%rd31, [%r142+8];
	add.s32 	%r690, %r683, 3;
	st.shared.u64 	[%r144+16], %rd31;
$L__BB1_78:
	sub.s32 	%r291, %r679, %r672;
	setp.gt.u32 	%p22, %r291, -4;
	@%p22 bra 	$L__BB1_48;
$L__BB1_79:
	shl.b32 	%r292, %r688, 2;
	add.s32 	%r294, %r217, %r292;
	ld.shared.u32 	%r295, [%r294];
	shl.b32 	%r296, %r690, 2;
	mov.u32 	%r297, _ZZ13allot_requestPiS_S_S_S_S_S_iiS_S_E12temp2_buffer;
	add.s32 	%r298, %r297, %r296;
	st.shared.u32 	[%r298], %r295;
	add.s32 	%r300, %r216, %r292;
	ld.shared.u32 	%rd32, [%r300];
	shl.b32 	%r301, %r690, 3;
	mov.u32 	%r302, _ZZ13allot_requestPiS_S_S_S_S_S_iiS_S_E11temp_buffer;
	add.s32 	%r303, %r302, %r301;
	st.shared.u64 	[%r303], %rd32;
	ld.shared.u32 	%r304, [%r294+4];
	st.shared.u32 	[%r298+4], %r304;
	ld.shared.u32 	%rd33, [%r300+4];
	st.shared.u64 	[%r303+8], %rd33;
	ld.shared.u32 	%r305, [%r294+8];
	st.shared.u32 	[%r298+8], %r305;
	ld.shared.u32 	%rd34, [%r300+8];
	st.shared.u64 	[%r303+16], %rd34;
	ld.shared.u32 	%r306, [%r294+12];
	st.shared.u32 	[%r298+12], %r306;
	add.s32 	%r688, %r688, 4;
	ld.shared.u32 	%rd35, [%r300+12];
	add.s32 	%r690, %r690, 4;
	st.shared.u64 	[%r303+24], %rd35;
	setp.eq.s32 	%p23, %r688, %r672;
	@%p23 bra 	$L__BB1_48;
	bra.uni 	$L__BB1_79;
$L__BB1_80:
	shl.b32 	%r229, %r680, 2;
	add.s32 	%r231, %r216, %r229;
	ld.shared.u32 	%r684, [%r231];
	shl.b32 	%r232, %r679, 2;
	add.s32 	%r233, %r216, %r232;
	ld.shared.u32 	%r130, [%r233];
	setp.gt.u32 	%p8, %r684, %r130;
	@%p8 bra 	$L__BB1_82;
	add.s32 	%r236, %r217, %r229;
	ld.shared.u32 	%r237, [%r236];
	shl.b32 	%r238, %r690, 2;
	mov.u32 	%r239, _ZZ13allot_requestPiS_S_S_S_S_S_iiS_S_E12temp2_buffer;
	add.s32 	%r240, %r239, %r238;
	st.shared.u32 	[%r240], %r237;
	add.s32 	%r680, %r680, 1;
	bra.uni 	$L__BB1_83;
$L__BB1_82:
	add.s32 	%r243, %r217, %r232;
	ld.shared.u32 	%r244, [%r243];
	shl.b32 	%r245, %r690, 2;
	mov.u32 	%r246, _ZZ13allot_requestPiS_S_S_S_S_S_iiS_S_E12temp2_buffer;
	add.s32 	%r247, %r246, %r245;
	st.shared.u32 	[%r247], %r244;
	add.s32 	%r679, %r679, 1;
	mov.u32 	%r684, %r130;
$L__BB1_83:
	cvt.u64.u32 	%rd21, %r684;
	shl.b32 	%r248, %r690, 3;
	mov.u32 	%r249, _ZZ13allot_requestPiS_S_S_S_S_S_iiS_S_E11temp_buffer;
	add.s32 	%r250, %r249, %r248;
	st.shared.u64 	[%r250], %rd21;
	add.s32 	%r690, %r690, 1;
	setp.lt.s32 	%p9, %r680, %r107;
	setp.lt.s32 	%p10, %r679, %r672;
	and.pred  	%p11, %p9, %p10;
	@%p11 bra 	$L__BB1_80;
	bra.uni 	$L__BB1_66;
$L__BB1_84:
	add.s32 	%r526, %r172, -1;
	add.s64 	%rd89, %rd2, %rd82;
	ld.global.u32 	%r527, [%rd89];
	mul.wide.s32 	%rd90, %r526, 4;
	add.s64 	%rd91, %rd9, %rd90;
	ld.global.u32 	%r528, [%rd91];
	add.s32 	%r698, %r528, %r527;
$L__BB1_85:
	mul.lo.s32 	%r176, %r698, 24;
	setp.lt.s32 	%p71, %r171, 1;
	@%p71 bra 	$L__BB1_107;
	add.s32 	%r529, %r705, %r171;
	max.s32 	%r177, %r169, %r529;
	sub.s32 	%r179, %r177, %r169;
	add.s32 	%r178, %r179, 1;
	setp.lt.u32 	%p72, %r179, 15;
	mov.b16 	%rs53, 1;
	mov.u32 	%r703, %r705;
	@%p72 bra 	$L__BB1_90;
	add.s32 	%r701, %r169, 6;
	add.s32 	%r700, %r169, %r176;
	and.b32  	%r530, %r178, -16;
	neg.s32 	%r699, %r530;
	mov.b16 	%rs53, 1;
$L__BB1_88:
	.pragma "nounroll";
	add.s32 	%r531, %r700, -1;
	mul.wide.u32 	%rd94, %r531, 4;
	add.s64 	%rd95, %rd1, %rd94;
	ld.global.u32 	%r532, [%rd95];
	setp.eq.s32 	%p73, %r532, 0;
	mul.wide.u32 	%rd96, %r700, 4;
	add.s64 	%rd97, %rd1, %rd96;
	ld.global.u32 	%r534, [%rd97];
	setp.eq.s32 	%p74, %r534, 0;
	add.s32 	%r536, %r700, 1;
	mul.wide.u32 	%rd98, %r536, 4;
	add.s64 	%rd99, %rd1, %rd98;
	ld.global.u32 	%r537, [%rd99];
	setp.eq.s32 	%p75, %r537, 0;
	add.s32 	%r539, %r700, 2;
	mul.wide.u32 	%rd100, %r539, 4;
	add.s64 	%rd101, %rd1, %rd100;
	ld.global.u32 	%r540, [%rd101];
	setp.eq.s32 	%p76, %r540, 0;
	add.s32 	%r542, %r700, 3;
	mul.wide.u32 	%rd102, %r542, 4;
	add.s64 	%rd103, %rd1, %rd102;
	ld.global.u32 	%r543, [%rd103];
	setp.eq.s32 	%p77, %r543, 0;
	add.s32 	%r545, %r700, 4;
	mul.wide.u32 	%rd104, %r545, 4;
	add.s64 	%rd105, %rd1, %rd104;
	ld.global.u32 	%r546, [%rd105];
	setp.eq.s32 	%p78, %r546, 0;
	add.s32 	%r548, %r700, 5;
	mul.wide.u32 	%rd106, %r548, 4;
	add.s64 	%rd107, %rd1, %rd106;
	ld.global.u32 	%r549, [%rd107];
	setp.eq.s32 	%p79, %r549, 0;
	add.s32 	%r551, %r700, 6;
	mul.wide.u32 	%rd108, %r551, 4;
	add.s64 	%rd109, %rd1, %rd108;
	ld.global.u32 	%r552, [%rd109];
	setp.eq.s32 	%p80, %r552, 0;
	add.s32 	%r554, %r700, 7;
	mul.wide.u32 	%rd110, %r554, 4;
	add.s64 	%rd111, %rd1, %rd110;
	ld.global.u32 	%r555, [%rd111];
	setp.eq.s32 	%p81, %r555, 0;
	add.s32 	%r557, %r700, 8;
	mul.wide.u32 	%rd112, %r557, 4;
	add.s64 	%rd113, %rd1, %rd112;
	ld.global.u32 	%r558, [%rd113];
	setp.eq.s32 	%p82, %r558, 0;
	add.s32 	%r560, %r700, 9;
	mul.wide.u32 	%rd114, %r560, 4;
	add.s64 	%rd115, %rd1, %rd114;
	ld.global.u32 	%r561, [%rd115];
	setp.eq.s32 	%p83, %r561, 0;
	add.s32 	%r563, %r700, 10;
	mul.wide.u32 	%rd116, %r563, 4;
	add.s64 	%rd117, %rd1, %rd116;
	ld.global.u32 	%r564, [%rd117];
	setp.eq.s32 	%p84, %r564, 0;
	add.s32 	%r566, %r700, 11;
	mul.wide.u32 	%rd118, %r566, 4;
	add.s64 	%rd119, %rd1, %rd118;
	ld.global.u32 	%r567, [%rd119];
	setp.eq.s32 	%p85, %r567, 0;
	add.s32 	%r569, %r700, 12;
	mul.wide.u32 	%rd120, %r569, 4;
	add.s64 	%rd121, %rd1, %rd120;
	ld.global.u32 	%r570, [%rd121];
	setp.eq.s32 	%p86, %r570, 0;
	add.s32 	%r572, %r700, 13;
	mul.wide.u32 	%rd122, %r572, 4;
	add.s64 	%rd123, %rd1, %rd122;
	ld.global.u32 	%r573, [%rd123];
	setp.eq.s32 	%p87, %r573, 0;
	add.s32 	%r575, %r700, 14;
	mul.wide.u32 	%rd124, %r575, 4;
	add.s64 	%rd125, %rd1, %rd124;
	ld.global.u32 	%r576, [%rd125];
	setp.eq.s32 	%p88, %r576, 0;
	selp.b16 	%rs18, 0, %rs53, %p73;
	selp.b16 	%rs19, 0, %rs18, %p74;
	selp.b16 	%rs20, 0, %rs19, %p75;
	selp.b16 	%rs21, 0, %rs20, %p76;
	selp.b16 	%rs22, 0, %rs21, %p77;
	selp.b16 	%rs23, 0, %rs22, %p78;
	selp.b16 	%rs24, 0, %rs23, %p79;
	selp.b16 	%rs25, 0, %rs24, %p80;
	selp.b16 	%rs26, 0, %rs25, %p81;
	selp.b16 	%rs27, 0, %rs26, %p82;
	selp.b16 	%rs28, 0, %rs27, %p83;
	selp.b16 	%rs29, 0, %rs28, %p84;
	selp.b16 	%rs30, 0, %rs29, %p85;
	selp.b16 	%rs31, 0, %rs30, %p86;
	selp.b16 	%rs32, 0, %rs31, %p87;
	selp.b16 	%rs53, 0, %rs32, %p88;
	add.s32 	%r701, %r701, 16;
	add.s32 	%r700, %r700, 16;
	add.s32 	%r699, %r699, 16;
	setp.ne.s32 	%p89, %r699, 0;
	@%p89 bra 	$L__BB1_88;
	add.s32 	%r703, %r701, -7;
$L__BB1_90:
	and.b32  	%r577, %r178, 15;
	setp.eq.s32 	%p90, %r577, 0;
	@%p90 bra 	$L__BB1_100;
	setp.lt.u32 	%p91, %r577, 8;
	@%p91 bra 	$L__BB1_93;
	add.s32 	%r579, %r703, %r176;
	mul.wide.u32 	%rd126, %r579, 4;
	add.s64 	%rd127, %rd1, %rd126;
	ld.global.u32 	%r580, [%rd127];
	setp.eq.s32 	%p92, %r580, 0;
	add.s32 	%r582, %r579, 1;
	mul.wide.u32 	%rd128, %r582, 4;
	add.s64 	%rd129, %rd1, %rd128;
	ld.global.u32 	%r583, [%rd129];
	setp.eq.s32 	%p93, %r583, 0;
	add.s32 	%r585, %r579, 2;
	mul.wide.u32 	%rd130, %r585, 4;
	add.s64 	%rd131, %rd1, %rd130;
	ld.global.u32 	%r586, [%rd131];
	setp.eq.s32 	%p94, %r586, 0;
	add.s32 	%r588, %r579, 3;
	mul.wide.u32 	%rd132, %r588, 4;
	add.s64 	%rd133, %rd1, %rd132;
	ld.global.u32 	%r589, [%rd133];
	setp.eq.s32 	%p95, %r589, 0;
	add.s32 	%r591, %r579, 4;
	mul.wide.u32 	%rd134, %r591, 4;
	add.s64 	%rd135, %rd1, %rd134;
	ld.global.u32 	%r592, [%rd135];
	setp.eq.s32 	%p96, %r592, 0;
	add.s32 	%r594, %r579, 5;
	mul.wide.u32 	%rd136, %r594, 4;
	add.s64 	%rd137, %rd1, %rd136;
	ld.global.u32 	%r595, [%rd137];
	setp.eq.s32 	%p97, %r595, 0;
	add.s32 	%r597, %r579, 6;
	mul.wide.u32 	%rd138, %r597, 4;
	add.s64 	%rd139, %rd1, %rd138;
	ld.global.u32 	%r598, [%rd139];
	setp.eq.s32 	%p98, %r598, 0;
	add.s32 	%r600, %r579, 7;
	mul.wide.u32 	%rd140, %r600, 4;
	add.s64 	%rd141, %rd1, %rd140;
	ld.global.u32 	%r601, [%rd141];
	setp.eq.s32 	%p99, %r601, 0;
	selp.b16 	%rs34, 0, %rs53, %p92;
	selp.b16 	%rs35, 0, %rs34, %p93;
	selp.b16 	%rs36, 0, %rs35, %p94;
	selp.b16 	%rs37, 0, %rs36, %p95;
	selp.b16 	%rs38, 0, %rs37, %p96;
	selp.b16 	%rs39, 0, %rs38, %p97;
	selp.b16 	%rs40, 0, %rs39, %p98;
	selp.b16 	%rs53, 0, %rs40, %p99;
	add.s32 	%r703, %r703, 8;
$L__BB1_93:
	and.b32  	%r602, %r178, 7;
	setp.eq.s32 	%p100, %r602, 0;
	@%p100 bra 	$L__BB1_100;
	and.b32  	%r193, %r178, 3;
	setp.lt.u32 	%p101, %r602, 4;
	@%p101 bra 	$L__BB1_96;
	add.s32 	%r604, %r703, %r176;
	mul.wide.u32 	%rd142, %r604, 4;
	add.s64 	%rd143, %rd1, %rd142;
	ld.global.u32 	%r605, [%rd143];
	setp.eq.s32 	%p102, %r605, 0;
	add.s32 	%r607, %r604, 1;
	mul.wide.u32 	%rd144, %r607, 4;
	add.s64 	%rd145, %rd1, %rd144;
	ld.global.u32 	%r608, [%rd145];
	setp.eq.s32 	%p103, %r608, 0;
	add.s32 	%r610, %r604, 2;
	mul.wide.u32 	%rd146, %r610, 4;
	add.s64 	%rd147, %rd1, %rd146;
	ld.global.u32 	%r611, [%rd147];
	setp.eq.s32 	%p104, %r611, 0;
	add.s32 	%r613, %r604, 3;
	mul.wide.u32 	%rd148, %r613, 4;
	add.s64 	%rd149, %rd1, %rd148;
	ld.global.u32 	%r614, [%rd149];
	setp.eq.s32 	%p105, %r614, 0;
	selp.b16 	%rs42, 0, %rs53, %p102;
	selp.b16 	%rs43, 0, %rs42, %p103;
	selp.b16 	%rs44, 0, %rs43, %p104;
	selp.b16 	%rs53, 0, %rs44, %p105;
	add.s32 	%r703, %r703, 4;
$L__BB1_96:
	setp.eq.s32 	%p106, %r193, 0;
	@%p106 bra 	$L__BB1_100;
	add.s32 	%r196, %r703, %r176;
	mul.wide.u32 	%rd150, %r196, 4;
	add.s64 	%rd151, %rd1, %rd150;
	ld.global.u32 	%r615, [%rd151];
	setp.eq.s32 	%p107, %r615, 0;
	selp.b16 	%rs53, 0, %rs53, %p107;
	setp.eq.s32 	%p108, %r193, 1;
	@%p108 bra 	$L__BB1_100;
	add.s32 	%r616, %r196, 1;
	mul.wide.u32 	%rd152, %r616, 4;
	add.s64 	%rd153, %rd1, %rd152;
	ld.global.u32 	%r617, [%rd153];
	setp.eq.s32 	%p109, %r617, 0;
	selp.b16 	%rs53, 0, %rs53, %p109;
	setp.eq.s32 	%p110, %r193, 2;
	@%p110 bra 	$L__BB1_100;
	add.s32 	%r618, %r196, 2;
	mul.wide.u32 	%rd154, %r618, 4;
	add.s64 	%rd155, %rd1, %rd154;
	ld.global.u32 	%r619, [%rd155];
	setp.eq.s32 	%p111, %r619, 0;
	selp.b16 	%rs53, 0, %rs53, %p111;
$L__BB1_100:
	and.b16  	%rs45, %rs53, 255;
	setp.eq.s16 	%p112, %rs45, 0;
	@%p112 bra 	$L__BB1_108;
	and.b32  	%r197, %r178, 3;
	setp.eq.s32 	%p113, %r197, 0;
	@%p113 bra 	$L__BB1_105;
	add.s32 	%r198, %r705, %r176;
	mul.wide.u32 	%rd156, %r198, 4;
	add.s64 	%rd157, %rd1, %rd156;
	atom.global.add.u32 	%r620, [%rd157], -1;
	setp.eq.s32 	%p114, %r197, 1;
	mov.u32 	%r705, %r169;
	@%p114 bra 	$L__BB1_105;
	add.s32 	%r621, %r169, %r176;
	mul.wide.u32 	%rd158, %r621, 4;
	add.s64 	%rd159, %rd1, %rd158;
	atom.global.add.u32 	%r622, [%rd159], -1;
	add.s32 	%r705, %r169, 1;
	setp.eq.s32 	%p115, %r197, 2;
	@%p115 bra 	$L__BB1_105;
	add.s32 	%r623, %r198, 2;
	mul.wide.u32 	%rd160, %r623, 4;
	add.s64 	%rd161, %rd1, %rd160;
	atom.global.add.u32 	%r624, [%rd161], -1;
	add.s32 	%r705, %r169, 2;
$L__BB1_105:
	setp.lt.u32 	%p116, %r179, 3;
	@%p116 bra 	$L__BB1_107;
$L__BB1_106:
	add.s32 	%r625, %r705, %r176;
	mul.wide.u32 	%rd162, %r625, 4;
	add.s64 	%rd163, %rd1, %rd162;
	atom.global.add.u32 	%r626, [%rd163], -1;
	add.s32 	%r627, %r625, 1;
	mul.wide.u32 	%rd164, %r627, 4;
	add.s64 	%rd165, %rd1, %rd164;
	atom.global.add.u32 	%r628, [%rd165], -1;
	add.s32 	%r629, %r625, 2;
	mul.wide.u32 	%rd166, %r629, 4;
	add.s64 	%rd167, %rd1, %rd166;
	atom.global.add.u32 	%r630, [%rd167], -1;
	add.s32 	%r631, %r625, 3;
	mul.wide.u32 	%rd168, %r631, 4;
	add.s64 	%rd169, %rd1, %rd168;
	atom.global.add.u32 	%r632, [%rd169], -1;
	add.s32 	%r705, %r705, 4;
	setp.ne.s32 	%p117, %r705, %r177;
	@%p117 bra 	$L__BB1_106;
$L__BB1_107:
	ld.param.u64 	%rd177, [_Z13allot_requestPiS_S_S_S_S_S_iiS_S__param_10];
	cvta.to.global.u64 	%rd170, %rd177;
	mul.wide.u32 	%rd171, %r172, 4;
	add.s64 	%rd172, %rd170, %rd171;
	atom.global.add.u32 	%r633, [%rd172], 1;
$L__BB1_108:
	shl.b32 	%r634, %r697, 2;
	mov.u32 	%r635, _ZZ13allot_requestPiS_S_S_S_S_S_iiS_S_E12temp2_buffer;
	add.s32 	%r636, %r635, %r634;
	ld.shared.u32 	%r637, [%r636+4];
	setp.eq.s32 	%p118, %r637, 1;
	setp.ge.s32 	%p119, %r697, %r166;
	or.pred  	%p120, %p118, %p119;
	@%p120 bra 	$L__BB1_110;
	add.s32 	%r697, %r697, 1;
	membar.gl;
	bra.uni 	$L__BB1_63;
$L__BB1_110:
	bar.sync 	0;
	ret;

}


// ===== COMPILED SASS (sm_100) =====

	.target	sm_100

	.elftype	@"ET_EXEC"


//--------------------- .note.nv.tkinfo           --------------------------
	.section	.note.nv.tkinfo,"",@"SHT_NOTE"
	.sectionflags	@"SHF_NOTE_NV_TKINFO"
	.tkinfo
        /*0018*/ 	.word	0x00000002
        /*0030*/ 	.string	""
        /*0030*/ 	.string	"ptxas"
        /*0030*/ 	.string	"Cuda compilation tools, release 13.0, V13.0.88"
        /*0030*/ 	.string	"Build cuda_13.0.r13.0/compiler.36424714_0"
        /*0030*/ 	.string	"-arch sm_100 -m 64 "



//--------------------- .note.nv.cuinfo           --------------------------
	.section	.note.nv.cuinfo,"",@"SHT_NOTE"
	.sectionflags	@"SHF_NOTE_NV_CUINFO"
        /*0018*/ 	.short	0x0002
        /*001a*/ 	.short	0x0064
        /*001c*/ 	.short	0x0082
	.zero		2


//--------------------- .nv.info                  --------------------------
	.section	.nv.info,"",@"SHT_CUDA_INFO"
	.align	4


	//----- nvinfo : EIATTR_REGCOUNT
	.align		4
        /*0000*/ 	.byte	0x04, 0x2f
        /*0002*/ 	.short	(.L_1 - .L_0)
	.align		4
.L_0:
        /*0004*/ 	.word	index@(_Z13init_capacityPiS_i)
        /*0008*/ 	.word	0x0000000a


	//----- nvinfo : EIATTR_FRAME_SIZE
	.align		4
.L_1:
        /*000c*/ 	.byte	0x04, 0x11
        /*000e*/ 	.short	(.L_3 - .L_2)
	.align		4
.L_2:
        /*0010*/ 	.word	index@(_Z13init_capacityPiS_i)
        /*0014*/ 	.word	0x00000000


	//----- nvinfo : EIATTR_REGCOUNT
	.align		4
.L_3:
        /*0018*/ 	.byte	0x04, 0x2f
        /*001a*/ 	.short	(.L_5 - .L_4)
	.align		4
.L_4:
        /*001c*/ 	.word	index@(_Z13allot_requestPiS_S_S_S_S_S_iiS_S_)
        /*0020*/ 	.word	0x00000020


	//----- nvinfo : EIATTR_FRAME_SIZE
	.align		4
.L_5:
        /*0024*/ 	.byte	0x04, 0x11
        /*0026*/ 	.short	(.L_7 - .L_6)
	.align		4
.L_6:
        /*0028*/ 	.word	index@(_Z13allot_requestPiS_S_S_S_S_S_iiS_S_)
        /*002c*/ 	.word	0x00000000


	//----- nvinfo : EIATTR_MIN_STACK_SIZE
	.align		4
.L_7:
        /*0030*/ 	.byte	0x04, 0x12
        /*0032*/ 	.short	(.L_9 - .L_8)
	.align		4
.L_8:
        /*0034*/ 	.word	index@(_Z13allot_requestPiS_S_S_S_S_S_iiS_S_)
        /*0038*/ 	.word	0x00000000


	//----- nvinfo : EIATTR_MIN_STACK_SIZE
	.align		4
.L_9:
        /*003c*/ 	.byte	0x04, 0x12
        /*003e*/ 	.short	(.L_11 - .L_10)
	.align		4
.L_10:
        /*0040*/ 	.word	index@(_Z13init_capacityPiS_i)
        /*0044*/ 	.word	0x00000000
.L_11:


//--------------------- .nv.compat                --------------------------
	.section	.nv.compat,"",@"SHT_CUDA_COMPAT_INFO"
	.align	4
        /*0000*/ 	.byte	0x02, 0x09, 0x00, 0x00, 0x02, 0x02, 0x01, 0x00, 0x02, 0x05, 0x05, 0x00, 0x03, 0x07, 0x01, 0x01
        /*0010*/ 	.byte	0x02, 0x03, 0x00, 0x00, 0x02, 0x06, 0x01, 0x00, 0x04, 0x0b, 0x08, 0x00, 0x09, 0x00, 0x00, 0x00
        /*0020*/ 	.byte	0x00, 0x00, 0x00, 0x00


//--------------------- .nv.info._Z13allot_requestPiS_S_S_S_S_S_iiS_S_ --------------------------
	.section	.nv.info._Z13allot_requestPiS_S_S_S_S_S_iiS_S_,"",@"SHT_CUDA_INFO"
	.sectionflags	@""
	.align	4


	//----- nvinfo : EIATTR_CUDA_API_VERSION
	.align		4
        /*0000*/ 	.byte	0x04, 0x37
        /*0002*/ 	.short	(.L_13 - .L_12)
.L_12:
        /*0004*/ 	.word	0x00000082


	//----- nvinfo : EIATTR_KPARAM_INFO
	.align		4
.L_13:
        /*0008*/ 	.byte	0x04, 0x17
        /*000a*/ 	.short	(.L_15 - .L_14)
.L_14:
        /*000c*/ 	.word	0x00000000
        /*0010*/ 	.short	0x000a
        /*0012*/ 	.short	0x0048
        /*0014*/ 	.byte	0x00, 0xf5, 0x21, 0x00


	//----- nvinfo : EIATTR_KPARAM_INFO
	.align		4
.L_15:
        /*0018*/ 	.byte	0x04, 0x17
        /*001a*/ 	.short	(.L_17 - .L_16)
.L_16:
        /*001c*/ 	.word	0x00000000
        /*0020*/ 	.short	0x0009
        /*0022*/ 	.short	0x0040
        /*0024*/ 	.byte	0x00, 0xf5, 0x21, 0x00


	//----- nvinfo : EIATTR_KPARAM_INFO
	.align		4
.L_17:
        /*0028*/ 	.byte	0x04, 0x17
        /*002a*/ 	.short	(.L_19 - .L_18)
.L_18:
        /*002c*/ 	.word	0x00000000
        /*0030*/ 	.short	0x0008
        /*0032*/ 	.short	0x003c
        /*0034*/ 	.byte	0x00, 0xf0, 0x11, 0x00


	//----- nvinfo : EIATTR_KPARAM_INFO
	.align		4
.L_19:
        /*0038*/ 	.byte	0x04, 0x17
        /*003a*/ 	.short	(.L_21 - .L_20)
.L_20:
        /*003c*/ 	.word	0x00000000
        /*0040*/ 	.short	0x0007
        /*0042*/ 	.short	0x0038
        /*0044*/ 	.byte	0x00, 0xf0, 0x11, 0x00


	//----- nvinfo : EIATTR_KPARAM_INFO
	.align		4
.L_21:
        /*0048*/ 	.byte	0x04, 0x17
        /*004a*/ 	.short	(.L_23 - .L_22)
.L_22:
        /*004c*/ 	.word	0x00000000
        /*0050*/ 	.short	0x0006
        /*0052*/ 	.short	0x0030
        /*0054*/ 	.byte	0x00, 0xf5, 0x21, 0x00


	//----- nvinfo : EIATTR_KPARAM_INFO
	.align		4
.L_23:
        /*0058*/ 	.byte	0x04, 0x17
        /*005a*/ 	.short	(.L_25 - .L_24)
.L_24:
        /*005c*/ 	.word	0x00000000
        /*0060*/ 	.short	0x0005
        /*0062*/ 	.short	0x0028
        /*0064*/ 	.byte	0x00, 0xf5, 0x21, 0x00


	//----- nvinfo : EIATTR_KPARAM_INFO
	.align		4
.L_25:
        /*0068*/ 	.byte	0x04, 0x17
        /*006a*/ 	.short	(.L_27 - .L_26)
.L_26:
        /*006c*/ 	.word	0x00000000
        /*0070*/ 	.short	0x0004
        /*0072*/ 	.short	0x0020
        /*0074*/ 	.byte	0x00, 0xf5, 0x21, 0x00


	//----- nvinfo : EIATTR_KPARAM_INFO
	.align		4
.L_27:
        /*0078*/ 	.byte	0x04, 0x17
        /*007a*/ 	.short	(.L_29 - .L_28)
.L_28:
        /*007c*/ 	.word	0x00000000
        /*0080*/ 	.short	0x0003
        /*0082*/ 	.short	0x0018
        /*0084*/ 	.byte	0x00, 0xf5, 0x21, 0x00


	//----- nvinfo : EIATTR_KPARAM_INFO
	.align		4
.L_29:
        /*0088*/ 	.byte	0x04, 0x17
        /*008a*/ 	.short	(.L_31 - .L_30)
.L_30:
        /*008c*/ 	.word	0x00000000
        /*0090*/ 	.short	0x0002
        /*0092*/ 	.short	0x0010
        /*0094*/ 	.byte	0x00, 0xf5, 0x21, 0x00


	//----- nvinfo : EIATTR_KPARAM_INFO
	.align		4
.L_31:
        /*0098*/ 	.byte	0x04, 0x17
        /*009a*/ 	.short	(.L_33 - .L_32)
.L_32:
        /*009c*/ 	.word	0x00000000
        /*00a0*/ 	.short	0x0001
        /*00a2*/ 	.short	0x0008
        /*00a4*/ 	.byte	0x00, 0xf5, 0x21, 0x00


	//----- nvinfo : EIATTR_KPARAM_INFO
	.align		4
.L_33:
        /*00a8*/ 	.byte	0x04, 0x17
        /*00aa*/ 	.short	(.L_35 - .L_34)
.L_34:
        /*00ac*/ 	.word	0x00000000
        /*00b0*/ 	.short	0x0000
        /*00b2*/ 	.short	0x0000
        /*00b4*/ 	.byte	0x00, 0xf5, 0x21, 0x00


	//----- nvinfo : EIATTR_SPARSE_MMA_MASK
	.align		4
.L_35:
        /*00b8*/ 	.byte	0x03, 0x50
        /*00ba*/ 	.short	0x0000


	//----- nvinfo : EIATTR_MAXREG_COUNT
	.align		4
        /*00bc*/ 	.byte	0x03, 0x1b
        /*00be*/ 	.short	0x00ff


	//----- nvinfo : EIATTR_NUM_BARRIERS
	.align		4
        /*00c0*/ 	.byte	0x02, 0x4c
        /*00c2*/ 	.byte	0x01
	.zero		1


	//----- nvinfo : EIATTR_MERCURY_ISA_VERSION
	.align		4
        /*00c4*/ 	.byte	0x03, 0x5f
        /*00c6*/ 	.short	0x0101


	//----- nvinfo : EIATTR_VRC_CTA_INIT_COUNT
	.align		4
        /*00c8*/ 	.byte	0x02, 0x4a
	.zero		1
	.zero		1


	//----- nvinfo : EIATTR_EXIT_INSTR_OFFSETS
	.align		4
        /*00cc*/ 	.byte	0x04, 0x1c
        /*00ce*/ 	.short	(.L_37 - .L_36)


	//   ....[0]....
.L_36:
        /*00d0*/ 	.word	0x00007a30


	//----- nvinfo : EIATTR_CRS_STACK_SIZE
	.align		4
.L_37:
        /*00d4*/ 	.byte	0x04, 0x1e
        /*00d6*/ 	.short	(.L_39 - .L_38)
.L_38:
        /*00d8*/ 	.word	0x00000000


	//----- nvinfo : EIATTR_CBANK_PARAM_SIZE
	.align		4
.L_39:
        /*00dc*/ 	.byte	0x03, 0x19
        /*00de*/ 	.short	0x0050


	//----- nvinfo : EIATTR_PARAM_CBANK
	.align		4
        /*00e0*/ 	.byte	0x04, 0x0a
        /*00e2*/ 	.short	(.L_41 - .L_40)
	.align		4
.L_40:
        /*00e4*/ 	.word	index@(.nv.constant0._Z13allot_requestPiS_S_S_S_S_S_iiS_S_)
        /*00e8*/ 	.short	0x0380
        /*00ea*/ 	.short	0x0050


	//----- nvinfo : EIATTR_SW_WAR
	.align		4
.L_41:
        /*00ec*/ 	.byte	0x04, 0x36
        /*00ee*/ 	.short	(.L_43 - .L_42)
.L_42:
        /*00f0*/ 	.word	0x00000008
.L_43:


//--------------------- .nv.info._Z13init_capacityPiS_i --------------------------
	.section	.nv.info._Z13init_capacityPiS_i,"",@"SHT_CUDA_INFO"
	.sectionflags	@""
	.align	4


	//----- nvinfo : EIATTR_CUDA_API_VERSION
	.align		4
        /*0000*/ 	.byte	0x04, 0x37
        /*0002*/ 	.short	(.L_45 - .L_44)
.L_44:
        /*0004*/ 	.word	0x00000082


	//----- nvinfo : EIATTR_KPARAM_INFO
	.align		4
.L_45:
        /*0008*/ 	.byte	0x04, 0x17
        /*000a*/ 	.short	(.L_47 - .L_46)
.L_46:
        /*000c*/ 	.word	0x00000000
        /*0010*/ 	.short	0x0002
        /*0012*/ 	.short	0x0010
        /*0014*/ 	.byte	0x00, 0xf0, 0x11, 0x00


	//----- nvinfo : EIATTR_KPARAM_INFO
	.align		4
.L_47:
        /*0018*/ 	.byte	0x04, 0x17
        /*001a*/ 	.short	(.L_49 - .L_48)
.L_48:
        /*001c*/ 	.word	0x00000000
        /*0020*/ 	.short	0x0001
        /*0022*/ 	.short	0x0008
        /*0024*/ 	.byte	0x00, 0xf5, 0x21, 0x00


	//----- nvinfo : EIATTR_KPARAM_INFO
	.align		4
.L_49:
        /*0028*/ 	.byte	0x04, 0x17
        /*002a*/ 	.short	(.L_51 - .L_50)
.L_50:
        /*002c*/ 	.word	0x00000000
        /*0030*/ 	.short	0x0000
        /*0032*/ 	.short	0x0000
        /*0034*/ 	.byte	0x00, 0xf5, 0x21, 0x00


	//----- nvinfo : EIATTR_SPARSE_MMA_MASK
	.align		4
.L_51:
        /*0038*/ 	.byte	0x03, 0x50
        /*003a*/ 	.short	0x0000


	//----- nvinfo : EIATTR_MAXREG_COUNT
	.align		4
        /*003c*/ 	.byte	0x03, 0x1b
        /*003e*/ 	.short	0x00ff


	//----- nvinfo : EIATTR_NUM_BARRIERS
	.align		4
        /*0040*/ 	.byte	0x02, 0x4c
        /*0042*/ 	.byte	0x01
	.zero		1


	//----- nvinfo : EIATTR_MERCURY_ISA_VERSION
	.align		4
        /*0044*/ 	.byte	0x03, 0x5f
        /*0046*/ 	.short	0x0101


	//----- nvinfo : EIATTR_VRC_CTA_INIT_COUNT
	.align		4
        /*0048*/ 	.byte	0x02, 0x4a
	.zero		1
	.zero		1


	//----- nvinfo : EIATTR_EXIT_INSTR_OFFSETS
	.align		4
        /*004c*/ 	.byte	0x04, 0x1c
        /*004e*/ 	.short	(.L_53 - .L_52)


	//   ....[0]....
.L_52:
        /*0050*/ 	.word	0x00000150


	//----- nvinfo : EIATTR_CRS_STACK_SIZE
	.align		4
.L_53:
        /*0054*/ 	.byte	0x04, 0x1e
        /*0056*/ 	.short	(.L_55 - .L_54)
.L_54:
        /*0058*/ 	.word	0x00000000


	//----- nvinfo : EIATTR_CBANK_PARAM_SIZE
	.align		4
.L_55:
        /*005c*/ 	.byte	0x03, 0x19
        /*005e*/ 	.short	0x0014


	//----- nvinfo : EIATTR_PARAM_CBANK
	.align		4
        /*0060*/ 	.byte	0x04, 0x0a
        /*0062*/ 	.short	(.L_57 - .L_56)
	.align		4
.L_56:
        /*0064*/ 	.word	index@(.nv.constant0._Z13init_capacityPiS_i)
        /*0068*/ 	.short	0x0380
        /*006a*/ 	.short	0x0014


	//----- nvinfo : EIATTR_SW_WAR
	.align		4
.L_57:
        /*006c*/ 	.byte	0x04, 0x36
        /*006e*/ 	.short	(.L_59 - .L_58)
.L_58:
        /*0070*/ 	.word	0x00000008
.L_59:


//--------------------- .nv.callgraph             --------------------------
	.section	.nv.callgraph,"",@"SHT_CUDA_CALLGRAPH"
	.align	4
	.sectionentsize	8
	.align		4
        /*0000*/ 	.word	0x00000000
	.align		4
        /*0004*/ 	.word	0xffffffff
	.align		4
        /*0008*/ 	.word	0x00000000
	.align		4
        /*000c*/ 	.word	0xfffffffe
	.align		4
        /*0010*/ 	.word	0x00000000
	.align		4
        /*0014*/ 	.word	0xfffffffd
	.align		4
        /*0018*/ 	.word	0x00000000
	.align		4
        /*001c*/ 	.word	0xfffffffc


//--------------------- .text._Z13allot_requestPiS_S_S_S_S_S_iiS_S_ --------------------------
	.section	.text._Z13allot_requestPiS_S_S_S_S_S_iiS_S_,"ax",@progbits
	.align	128
        .global         _Z13allot_requestPiS_S_S_S_S_S_iiS_S_
        .type           _Z13allot_requestPiS_S_S_S_S_S_iiS_S_,@function
        .size           _Z13allot_requestPiS_S_S_S_S_S_iiS_S_,(.L_x_91 - _Z13allot_requestPiS_S_S_S_S_S_iiS_S_)
        .other          _Z13allot_requestPiS_S_S_S_S_S_iiS_S_,@"STO_CUDA_ENTRY STV_DEFAULT"
_Z13allot_requestPiS_S_S_S_S_S_iiS_S_:
.text._Z13allot_requestPiS_S_S_S_S_S_iiS_S_:
[----:B------:R-:W-:Y:S08]  /*0000*/  LDC R1, c[0x0][0x37c] ;  /* 0x0000df00ff017b82 */ /* 0x000ff00000000800 */
[----:B------:R-:W0:Y:S01]  /*0010*/  S2UR UR5, SR_CgaCtaId ;  /* 0x00000000000579c3 */ /* 0x000e220000008800 */
[----:B------:R-:W-:Y:S01]  /*0020*/  UMOV UR4, 0x400 ;  /* 0x0000040000047882 */ /* 0x000fe20000000000 */
[----:B------:R-:W-:-:S02]  /*0030*/  HFMA2 R13, -RZ, RZ, 0, 5.9604644775390625e-08 ;  /* 0x00000001ff0d7431 */ /* 0x000fc400000001ff */
[----:B------:R-:W-:Y:S01]  /*0040*/  IMAD.U32 R4, RZ, RZ, UR4 ;  /* 0x00000004ff047e24 */ /* 0x000fe2000f8e00ff */
[----:B------:R-:W1:Y:S01]  /*0050*/  S2R R29, SR_TID.X ;  /* 0x00000000001d7919 */ /* 0x000e620000002100 */
[----:B------:R-:W2:Y:S02]  /*0060*/  LDCU.64 UR6, c[0x0][0x358] ;  /* 0x00006b00ff0677ac */ /* 0x000ea40008000a00 */
[----:B------:R-:W3:Y:S08]  /*0070*/  LDC R5, c[0x0][0x3b8] ;  /* 0x0000ee00ff057b82 */ /* 0x000ef00000000800 */
[----:B------:R-:W4:Y:S01]  /*0080*/  LDC.64 R6, c[0x0][0x398] ;  /* 0x0000e600ff067b82 */ /* 0x000f220000000a00 */
[----:B0-----:R-:W-:-:S07]  /*0090*/  IMAD.U32 R3, RZ, RZ, UR5 ;  /* 0x00000005ff037e24 */ /* 0x001fce000f8e00ff */
[----:B------:R-:W0:Y:S01]  /*00a0*/  LDC.64 R10, c[0x0][0x3a0] ;  /* 0x0000e800ff0a7b82 */ /* 0x000e220000000a00 */
[----:B------:R-:W-:Y:S01]  /*00b0*/  LEA R8, R3, R4, 0x18 ;  /* 0x0000000403087211 */ /* 0x000fe200078ec0ff */
[----:B---3--:R-:W-:-:S04]  /*00c0*/  IMAD.SHL.U32 R5, R5, 0x400, RZ ;  /* 0x0000040005057824 */ /* 0x008fc800078e00ff */
[----:B------:R-:W-:Y:S04]  /*00d0*/  STS [R8+0x5010], RZ ;  /* 0x005010ff08007388 */ /* 0x000fe80000000800 */
[----:B------:R-:W-:Y:S04]  /*00e0*/  STS [R8+0x500c], R5 ;  /* 0x00500c0508007388 */ /* 0x000fe80000000800 */
[----:B------:R-:W-:Y:S01]  /*00f0*/  STS [R8+0x5008], R13 ;  /* 0x0050080d08007388 */ /* 0x000fe20000000800 */
[----:B------:R-:W-:Y:S06]  /*0100*/  BAR.SYNC.DEFER_BLOCKING 0x0 ;  /* 0x0000000000007b1d */ /* 0x000fec0000010000 */
[----:B------:R-:W1:Y:S02]  /*0110*/  LDS R0, [R8+0x500c] ;  /* 0x00500c0008007984 */ /* 0x000e640000000800 */
[----:B-1----:R-:W-:-:S04]  /*0120*/  IMAD.IADD R9, R0, 0x1, R29 ;  /* 0x0000000100097824 */ /* 0x002fc800078e021d */
[----:B----4-:R-:W-:-:S04]  /*0130*/  IMAD.WIDE.U32 R6, R9, 0x4, R6 ;  /* 0x0000000409067825 */ /* 0x010fc800078e0006 */
[----:B0-----:R-:W-:Y:S02]  /*0140*/  IMAD.WIDE.U32 R10, R9, 0x4, R10 ;  /* 0x00000004090a7825 */ /* 0x001fe400078e000a */
[----:B--2---:R-:W2:Y:S04]  /*0150*/  LDG.E R6, desc[UR6][R6.64] ;  /* 0x0000000606067981 */ /* 0x004ea8000c1e1900 */
[----:B------:R-:W2:Y:S01]  /*0160*/  LDG.E R11, desc[UR6][R10.64] ;  /* 0x000000060a0b7981 */ /* 0x000ea2000c1e1900 */
[----:B------:R-:W-:Y:S01]  /*0170*/  VIADD R2, R4, 0x1000 ;  /* 0x0000100004027836 */ /* 0x000fe20000000000 */
[C---:B------:R-:W-:Y:S01]  /*0180*/  ISETP.NE.AND P0, PT, R29.reuse, RZ, PT ;  /* 0x000000ff1d00720c */ /* 0x040fe20003f05270 */
[----:B------:R-:W-:-:S03]  /*0190*/  IMAD R0, R29, 0x4, R8 ;  /* 0x000000041d007824 */ /* 0x000fc600078e0208 */
[----:B------:R-:W-:-:S04]  /*01a0*/  LEA R2, R3, R2, 0x18 ;  /* 0x0000000203027211 */ /* 0x000fc800078ec0ff */
[----:B------:R-:W-:Y:S01]  /*01b0*/  LEA R12, R29, R2, 0x2 ;  /* 0x000000021d0c7211 */ /* 0x000fe200078e10ff */
[----:B--2---:R-:W-:-:S05]  /*01c0*/  IMAD R5, R6, 0x64, R11 ;  /* 0x0000006406057824 */ /* 0x004fca00078e020b */
[----:B------:R0:W-:Y:S04]  /*01d0*/  STS [R0], R5 ;  /* 0x0000000500007388 */ /* 0x0001e80000000800 */
[----:B------:R0:W-:Y:S01]  /*01e0*/  STS [R12], R9 ;  /* 0x000000090c007388 */ /* 0x0001e20000000800 */
[----:B------:R-:W-:Y:S06]  /*01f0*/  BAR.SYNC.DEFER_BLOCKING 0x0 ;  /* 0x0000000000007b1d */ /* 0x000fec0000010000 */
[----:B------:R-:W-:Y:S05]  /*0200*/  @P0 BRA `(.L_x_0) ;  /* 0x0000006000b40947 */ /* 0x000fea0003800000 */
[----:B------:R-:W-:Y:S01]  /*0210*/  STS [R8+0x5008], R13 ;  /* 0x0050080d08007388 */ /* 0x000fe20000000800 */
[----:B------:R-:W1:Y:S03]  /*0220*/  LDC R10, c[0x0][0x3bc] ;  /* 0x0000ef00ff0a7b82 */ /* 0x000e660000000800 */
[----:B0-----:R-:W1:Y:S02]  /*0230*/  LDS R5, [R8+0x5008] ;  /* 0x0050080008057984 */ /* 0x001e640000000800 */
[----:B-1----:R-:W-:-:S13]  /*0240*/  ISETP.GE.AND P0, PT, R5, R10, PT ;  /* 0x0000000a0500720c */ /* 0x002fda0003f06270 */
[----:B------:R-:W-:Y:S05]  /*0250*/  @P0 BRA `(.L_x_0) ;  /* 0x0000006000a00947 */ /* 0x000fea0003800000 */
[----:B------:R-:W-:-:S13]  /*0260*/  ISETP.GT.AND P0, PT, R10, RZ, PT ;  /* 0x000000ff0a00720c */ /* 0x000fda0003f04270 */
[----:B------:R-:W-:Y:S05]  /*0270*/  @P0 BRA `(.L_x_1) ;  /* 0x0000002c004c0947 */ /* 0x000fea0003800000 */
.L_x_29:
[----:B------:R-:W-:Y:S05]  /*0280*/  YIELD ;  /* 0x0000000000007946 */ /* 0x000fea0003800000 */
[----:B------:R-:W0:Y:S01]  /*0290*/  S2UR UR5, SR_CgaCtaId ;  /* 0x00000000000579c3 */ /* 0x000e220000008800 */
[----:B------:R-:W-:Y:S01]  /*02a0*/  UMOV UR4, 0x400 ;  /* 0x0000040000047882 */ /* 0x000fe20000000000 */
[----:B------:R-:W-:Y:S02]  /*02b0*/  IMAD.MOV.U32 R9, RZ, RZ, RZ ;  /* 0x000000ffff097224 */ /* 0x000fe400078e00ff */
[----:B------:R-:W-:Y:S01]  /*02c0*/  IMAD.U32 R4, RZ, RZ, UR4 ;  /* 0x00000004ff047e24 */ /* 0x000fe2000f8e00ff */
[----:B-1----:R-:W1:Y:S02]  /*02d0*/  LDCU UR4, c[0x0][0x3bc] ;  /* 0x00007780ff0477ac */ /* 0x002e640008000800 */
[----:B-1----:R-:W-:-:S02]  /*02e0*/  IMAD.U32 R6, RZ, RZ, UR4 ;  /* 0x00000004ff067e24 */ /* 0x002fc4000f8e00ff */
[----:B0-----:R-:W-:-:S05]  /*02f0*/  IMAD.U32 R3, RZ, RZ, UR5 ;  /* 0x00000005ff037e24 */ /* 0x001fca000f8e00ff */
[----:B------:R-:W-:-:S05]  /*0300*/  LEA R8, R3, R4, 0x18 ;  /* 0x0000000403087211 */ /* 0x000fca00078ec0ff */
[----:B------:R-:W0:Y:S02]  /*0310*/  LDS R5, [R8+0x5008] ;  /* 0x0050080008057984 */ /* 0x000e240000000800 */
[----:B0-----:R-:W-:Y:S02]  /*0320*/  ISETP.GE.AND P0, PT, R5, R6, PT ;  /* 0x000000060500720c */ /* 0x001fe40003f06270 */
[----:B------:R-:W-:-:S11]  /*0330*/  MOV R5, RZ ;  /* 0x000000ff00057202 */ /* 0x000fd60000000f00 */
[----:B--234-:R-:W-:Y:S05]  /*0340*/  @P0 BRA `(.L_x_2) ;  /* 0x0000001c00ac0947 */ /* 0x01cfea0003800000 */
[----:B------:R-:W-:Y:S02]  /*0350*/  IMAD.MOV.U32 R9, RZ, RZ, RZ ;  /* 0x000000ffff097224 */ /* 0x000fe400078e00ff */
[----:B------:R-:W-:-:S07]  /*0360*/  IMAD.MOV.U32 R5, RZ, RZ, RZ ;  /* 0x000000ffff057224 */ /* 0x000fce00078e00ff */
.L_x_21:
[----:B------:R-:W-:Y:S05]  /*0370*/  YIELD ;  /* 0x0000000000007946 */ /* 0x000fea0003800000 */
[----:B------:R-:W0:Y:S01]  /*0380*/  S2UR UR5, SR_CgaCtaId ;  /* 0x00000000000579c3 */ /* 0x000e220000008800 */
[----:B------:R-:W-:Y:S01]  /*0390*/  UMOV UR4, 0x400 ;  /* 0x0000040000047882 */ /* 0x000fe20000000000 */
[----:B------:R-:W-:Y:S01]  /*03a0*/  IMAD.MOV.U32 R11, RZ, RZ, R5 ;  /* 0x000000ffff0b7224 */ /* 0x000fe200078e0005 */
[----:B------:R-:W-:Y:S02]  /*03b0*/  MOV R4, UR4 ;  /* 0x0000000400047c02 */ /* 0x000fe40008000f00 */
[----:B-1----:R-:W1:Y:S01]  /*03c0*/  LDCU UR4, c[0x0][0x3bc] ;  /* 0x00007780ff0477ac */ /* 0x002e620008000800 */
[----:B0-----:R-:W-:-:S05]  /*03d0*/  IMAD.U32 R3, RZ, RZ, UR5 ;  /* 0x00000005ff037e24 */ /* 0x001fca000f8e00ff */
[----:B------:R-:W-:-:S05]  /*03e0*/  LEA R6, R3, R4, 0x18 ;  /* 0x0000000403067211 */ /* 0x000fca00078ec0ff */
[----:B------:R-:W0:Y:S04]  /*03f0*/  LDS R8, [R6+0x5008] ;  /* 0x0050080006087984 */ /* 0x000e280000000800 */
[----:B------:R-:W1:Y:S01]  /*0400*/  LDS R10, [R6+0x5008] ;  /* 0x00500800060a7984 */ /* 0x000e620000000800 */
[----:B0-----:R-:W-:-:S05]  /*0410*/  IMAD.IADD R7, R8, 0x1, R5 ;  /* 0x0000000108077824 */ /* 0x001fca00078e0205 */
[----:B-1----:R-:W-:-:S04]  /*0420*/  VIADDMNMX R10, R7, R10, UR4, PT ;  /* 0x00000004070a7e46 */ /* 0x002fc8000b80010a */
[----:B------:R-:W-:Y:S01]  /*0430*/  ISETP.GE.AND P0, PT, R7, R10, PT ;  /* 0x0000000a0700720c */ /* 0x000fe20003f06270 */
[----:B------:R-:W-:-:S03]  /*0440*/  IMAD.MOV.U32 R5, RZ, RZ, R10 ;  /* 0x000000ffff057224 */ /* 0x000fc600078e000a */
[----:B------:R-:W-:Y:S02]  /*0450*/  ISETP.LT.OR P0, PT, R8, 0x1, P0 ;  /* 0x000000010800780c */ /* 0x000fe40000701670 */
[----:B------:R-:W-:-:S11]  /*0460*/  MOV R8, R7 ;  /* 0x0000000700087202 */ /* 0x000fd60000000f00 */
[----:B--234-:R-:W-:Y:S05]  /*0470*/  @P0 BRA `(.L_x_3) ;  /* 0x00000000009c0947 */ /* 0x01cfea0003800000 */
[----:B------:R-:W-:-:S05]  /*0480*/  VIADD R10, R4, 0x3000 ;  /* 0x00003000040a7836 */ /* 0x000fca0000000000 */
[----:B------:R-:W-:-:S07]  /*0490*/  LEA R10, R3, R10, 0x18 ;  /* 0x0000000a030a7211 */ /* 0x000fce00078ec0ff */
.L_x_6:
[----:B------:R-:W-:Y:S01]  /*04a0*/  IMAD R3, R11, 0x4, R6 ;  /* 0x000000040b037824 */ /* 0x000fe200078e0206 */
[----:B------:R-:W-:-:S04]  /*04b0*/  LEA R4, R8, R6, 0x2 ;  /* 0x0000000608047211 */ /* 0x000fc800078e10ff */
[----:B0-----:R-:W-:Y:S04]  /*04c0*/  LDS R12, [R3] ;  /* 0x00000000030c7984 */ /* 0x001fe80000000800 */
[----:B------:R-:W0:Y:S02]  /*04d0*/  LDS R15, [R4] ;  /* 0x00000000040f7984 */ /* 0x000e240000000800 */
[----:B0-----:R-:W-:-:S13]  /*04e0*/  ISETP.GT.U32.AND P0, PT, R12, R15, PT ;  /* 0x0000000f0c00720c */ /* 0x001fda0003f04070 */
[----:B------:R-:W-:Y:S05]  /*04f0*/  @P0 BRA `(.L_x_4) ;  /* 0x0000000000300947 */ /* 0x000fea0003800000 */
[C---:B------:R-:W-:Y:S01]  /*0500*/  IMAD R13, R11.reuse, 0x4, R2 ;  /* 0x000000040b0d7824 */ /* 0x040fe200078e0202 */
[----:B------:R-:W0:Y:S01]  /*0510*/  S2UR UR5, SR_CgaCtaId ;  /* 0x00000000000579c3 */ /* 0x000e220000008800 */
[----:B------:R-:W-:Y:S01]  /*0520*/  UMOV UR4, 0x400 ;  /* 0x0000040000047882 */ /* 0x000fe20000000000 */
[----:B------:R-:W-:Y:S02]  /*0530*/  VIADD R11, R11, 0x1 ;  /* 0x000000010b0b7836 */ /* 0x000fe40000000000 */
[----:B------:R-:W-:Y:S01]  /*0540*/  IMAD.U32 R4, RZ, RZ, UR4 ;  /* 0x00000004ff047e24 */ /* 0x000fe2000f8e00ff */
[----:B------:R-:W1:Y:S04]  /*0550*/  LDS R13, [R13] ;  /* 0x000000000d0d7984 */ /* 0x000e680000000800 */
[----:B------:R-:W-:Y:S01]  /*0560*/  IADD3 R14, PT, PT, R4, 0x2000, RZ ;  /* 0x00002000040e7810 */ /* 0x000fe20007ffe0ff */
[----:B0-----:R-:W-:-:S05]  /*0570*/  IMAD.U32 R3, RZ, RZ, UR5 ;  /* 0x00000005ff037e24 */ /* 0x001fca000f8e00ff */
[----:B------:R-:W-:-:S05]  /*0580*/  LEA R14, R3, R14, 0x18 ;  /* 0x0000000e030e7211 */ /* 0x000fca00078ec0ff */
[----:B------:R-:W-:-:S05]  /*0590*/  IMAD R14, R9, 0x4, R14 ;  /* 0x00000004090e7824 */ /* 0x000fca00078e020e */
[----:B-1----:R0:W-:Y:S01]  /*05a0*/  STS [R14], R13 ;  /* 0x0000000d0e007388 */ /* 0x0021e20000000800 */
[----:B------:R-:W-:Y:S05]  /*05b0*/  BRA `(.L_x_5) ;  /* 0x0000000000307947 */ /* 0x000fea0003800000 */
.L_x_4:
[C---:B------:R-:W-:Y:S01]  /*05c0*/  IMAD R13, R8.reuse, 0x4, R2 ;  /* 0x00000004080d7824 */ /* 0x040fe200078e0202 */
[----:B------:R-:W0:Y:S01]  /*05d0*/  S2UR UR5, SR_CgaCtaId ;  /* 0x00000000000579c3 */ /* 0x000e220000008800 */
[----:B------:R-:W-:Y:S01]  /*05e0*/  UMOV UR4, 0x400 ;  /* 0x0000040000047882 */ /* 0x000fe20000000000 */
[----:B------:R-:W-:Y:S01]  /*05f0*/  VIADD R8, R8, 0x1 ;  /* 0x0000000108087836 */ /* 0x000fe20000000000 */
[----:B------:R-:W-:Y:S02]  /*0600*/  MOV R4, UR4 ;  /* 0x0000000400047c02 */ /* 0x000fe40008000f00 */
[----:B------:R-:W1:Y:S03]  /*0610*/  LDS R13, [R13] ;  /* 0x000000000d0d7984 */ /* 0x000e660000000800 */
[----:B------:R-:W-:Y:S02]  /*0620*/  VIADD R12, R4, 0x2000 ;  /* 0x00002000040c7836 */ /* 0x000fe40000000000 */
[----:B0-----:R-:W-:-:S05]  /*0630*/  IMAD.U32 R3, RZ, RZ, UR5 ;  /* 0x00000005ff037e24 */ /* 0x001fca000f8e00ff */
[----:B------:R-:W-:-:S05]  /*0640*/  LEA R12, R3, R12, 0x18 ;  /* 0x0000000c030c7211 */ /* 0x000fca00078ec0ff */
[----:B------:R-:W-:Y:S01]  /*0650*/  IMAD R14, R9, 0x4, R12 ;  /* 0x00000004090e7824 */ /* 0x000fe200078e020c */
[----:B------:R-:W-:-:S04]  /*0660*/  MOV R12, R15 ;  /* 0x0000000f000c7202 */ /* 0x000fc80000000f00 */
[----:B-1----:R1:W-:Y:S03]  /*0670*/  STS [R14], R13 ;  /* 0x0000000d0e007388 */ /* 0x0023e60000000800 */
.L_x_5:
[----:B------:R-:W-:Y:S01]  /*0680*/  IMAD R15, R9, 0x8, R10 ;  /* 0x00000008090f7824 */ /* 0x000fe200078e020a */
[----:B------:R-:W-:Y:S01]  /*0690*/  ISETP.GE.AND P0, PT, R8, R5, PT ;  /* 0x000000050800720c */ /* 0x000fe20003f06270 */
[----:B01----:R-:W-:Y:S01]  /*06a0*/  IMAD.MOV.U32 R13, RZ, RZ, RZ ;  /* 0x000000ffff0d7224 */ /* 0x003fe200078e00ff */
[----:B------:R-:W-:Y:S02]  /*06b0*/  ISETP.LT.AND P1, PT, R11, R7, PT ;  /* 0x000000070b00720c */ /* 0x000fe40003f21270 */
[----:B------:R-:W-:Y:S02]  /*06c0*/  IADD3 R9, PT, PT, R9, 0x1, RZ ;  /* 0x0000000109097810 */ /* 0x000fe40007ffe0ff */
[----:B------:R0:W-:Y:S09]  /*06d0*/  STS.64 [R15], R12 ;  /* 0x0000000c0f007388 */ /* 0x0001f20000000a00 */
[----:B------:R-:W-:Y:S05]  /*06e0*/  @!P0 BRA P1, `(.L_x_6) ;  /* 0xfffffffc006c8947 */ /* 0x000fea000083ffff */
.L_x_3:
[----:B------:R-:W-:Y:S01]  /*06f0*/  ISETP.GE.AND P0, PT, R11, R7, PT ;  /* 0x000000070b00720c */ /* 0x000fe20003f06270 */
[----:B------:R-:W-:-:S12]  /*0700*/  IMAD.MOV.U32 R10, RZ, RZ, R9 ;  /* 0x000000ffff0a7224 */ /* 0x000fd800078e0009 */
[----:B------:R-:W-:Y:S05]  /*0710*/  @P0 BRA `(.L_x_7) ;  /* 0x0000000c00480947 */ /* 0x000fea0003800000 */
[--C-:B------:R-:W-:Y:S02]  /*0720*/  IMAD.IADD R10, R7, 0x1, -R11.reuse ;  /* 0x00000001070a7824 */ /* 0x100fe400078e0a0b */
[----:B------:R-:W-:-:S03]  /*0730*/  IMAD.MOV.U32 R18, RZ, RZ, R11 ;  /* 0x000000ffff127224 */ /* 0x000fc600078e000b */
[----:B0-----:R-:W-:Y:S02]  /*0740*/  LOP3.LUT P0, R15, R10, 0x3, RZ, 0xc0, !PT ;  /* 0x000000030a0f7812 */ /* 0x001fe4000780c0ff */
[----:B------:R-:W-:-:S11]  /*0750*/  MOV R10, R9 ;  /* 0x00000009000a7202 */ /* 0x000fd60000000f00 */
[----:B------:R-:W-:Y:S05]  /*0760*/  @!P0 BRA `(.L_x_8) ;  /* 0x0000000000848947 */ /* 0x000fea0003800000 */
[C---:B------:R-:W-:Y:S01]  /*0770*/  IMAD R16, R11.reuse, 0x4, R2 ;  /* 0x000000040b107824 */ /* 0x040fe200078e0202 */
[----:B------:R-:W-:Y:S01]  /*0780*/  LEA R19, R11, R6, 0x2 ;  /* 0x000000060b137211 */ /* 0x000fe200078e10ff */
[----:B------:R-:W-:Y:S01]  /*0790*/  VIADD R10, R4, 0x2000 ;  /* 0x00002000040a7836 */ /* 0x000fe20000000000 */
[----:B------:R-:W-:Y:S01]  /*07a0*/  ISETP.NE.AND P0, PT, R15, 0x1, PT ;  /* 0x000000010f00780c */ /* 0x000fe20003f05270 */
[----:B------:R-:W-:Y:S01]  /*07b0*/  IMAD.MOV.U32 R13, RZ, RZ, RZ ;  /* 0x000000ffff0d7224 */ /* 0x000fe200078e00ff */
[----:B------:R-:W0:Y:S01]  /*07c0*/  LDS R14, [R16] ;  /* 0x00000000100e7984 */ /* 0x000e220000000800 */
[----:B------:R-:W-:Y:S02]  /*07d0*/  IADD3 R18, PT, PT, R11, 0x1, RZ ;  /* 0x000000010b127810 */ /* 0x000fe40007ffe0ff */
[----:B------:R-:W-:-:S05]  /*07e0*/  LEA R10, R3, R10, 0x18 ;  /* 0x0000000a030a7211 */ /* 0x000fca00078ec0ff */
[----:B------:R-:W-:Y:S02]  /*07f0*/  IMAD R17, R9, 0x4, R10 ;  /* 0x0000000409117824 */ /* 0x000fe400078e020a */
[----:B------:R-:W-:-:S05]  /*0800*/  VIADD R10, R4, 0x3000 ;  /* 0x00003000040a7836 */ /* 0x000fca0000000000 */
[----:B------:R-:W-:-:S05]  /*0810*/  LEA R10, R3, R10, 0x18 ;  /* 0x0000000a030a7211 */ /* 0x000fca00078ec0ff */
[C---:B------:R-:W-:Y:S02]  /*0820*/  IMAD R21, R9.reuse, 0x8, R10 ;  /* 0x0000000809157824 */ /* 0x040fe400078e020a */
[----:B------:R-:W-:Y:S01]  /*0830*/  VIADD R10, R9, 0x1 ;  /* 0x00000001090a7836 */ /* 0x000fe20000000000 */
[----:B0-----:R-:W-:Y:S04]  /*0840*/  STS [R17], R14 ;  /* 0x0000000e11007388 */ /* 0x001fe80000000800 */
[----:B------:R-:W0:Y:S04]  /*0850*/  LDS R12, [R19] ;  /* 0x00000000130c7984 */ /* 0x000e280000000800 */
[----:B0-----:R0:W-:Y:S01]  /*0860*/  STS.64 [R21], R12 ;  /* 0x0000000c15007388 */ /* 0x0011e20000000a00 */
[----:B------:R-:W-:Y:S05]  /*0870*/  @!P0 BRA `(.L_x_8) ;  /* 0x0000000000408947 */ /* 0x000fea0003800000 */
[----:B------:R-:W1:Y:S01]  /*0880*/  LDS R14, [R16+0x4] ;  /* 0x00000400100e7984 */ /* 0x000e620000000800 */
[----:B0-----:R-:W-:Y:S01]  /*0890*/  IMAD.MOV.U32 R13, RZ, RZ, RZ ;  /* 0x000000ffff0d7224 */ /* 0x001fe200078e00ff */
[----:B------:R-:W-:Y:S01]  /*08a0*/  ISETP.NE.AND P0, PT, R15, 0x2, PT ;  /* 0x000000020f00780c */ /* 0x000fe20003f05270 */
[----:B------:R-:W-:Y:S01]  /*08b0*/  VIADD R18, R11, 0x2 ;  /* 0x000000020b127836 */ /* 0x000fe20000000000 */
[----:B------:R-:W-:Y:S01]  /*08c0*/  IADD3 R10, PT, PT, R9, 0x2, RZ ;  /* 0x00000002090a7810 */ /* 0x000fe20007ffe0ff */
[----:B-1----:R-:W-:Y:S04]  /*08d0*/  STS [R17+0x4], R14 ;  /* 0x0000040e11007388 */ /* 0x002fe80000000800 */
[----:B------:R-:W0:Y:S04]  /*08e0*/  LDS R12, [R19+0x4] ;  /* 0x00000400130c7984 */ /* 0x000e280000000800 */
[----:B0-----:R1:W-:Y:S02]  /*08f0*/  STS.64 [R21+0x8], R12 ;  /* 0x0000080c15007388 */ /* 0x0013e40000000a00 */
[----:B------:R-:W-:Y:S05]  /*0900*/  @!P0 BRA `(.L_x_8) ;  /* 0x00000000001c8947 */ /* 0x000fea0003800000 */
[----:B------:R-:W0:Y:S01]  /*0910*/  LDS R14, [R16+0x8] ;  /* 0x00000800100e7984 */ /* 0x000e220000000800 */
[----:B-1----:R-:W-:Y:S02]  /*0920*/  IMAD.MOV.U32 R13, RZ, RZ, RZ ;  /* 0x000000ffff0d7224 */ /* 0x002fe400078e00ff */
[----:B------:R-:W-:Y:S02]  /*0930*/  VIADD R10, R9, 0x3 ;  /* 0x00000003090a7836 */ /* 0x000fe40000000000 */
[----:B------:R-:W-:Y:S01]  /*0940*/  VIADD R18, R11, 0x3 ;  /* 0x000000030b127836 */ /* 0x000fe20000000000 */
[----:B0-----:R-:W-:Y:S04]  /*0950*/  STS [R17+0x8], R14 ;  /* 0x0000080e11007388 */ /* 0x001fe80000000800 */
[----:B------:R-:W0:Y:S04]  /*0960*/  LDS R12, [R19+0x8] ;  /* 0x00000800130c7984 */ /* 0x000e280000000800 */
[----:B0-----:R2:W-:Y:S02]  /*0970*/  STS.64 [R21+0x10], R12 ;  /* 0x0000100c15007388 */ /* 0x0015e40000000a00 */
.L_x_8:
[----:B------:R-:W-:-:S04]  /*0980*/  IADD3 R9, PT, PT, -R7, R11, RZ ;  /* 0x0000000b07097210 */ /* 0x000fc80007ffe1ff */
[----:B------:R-:W-:-:S13]  /*0990*/  ISETP.GT.U32.AND P0, PT, R9, -0x4, PT ;  /* 0xfffffffc0900780c */ /* 0x000fda0003f04070 */
[----:B------:R-:W-:Y:S05]  /*09a0*/  @P0 BRA `(.L_x_7) ;  /* 0x0000000800a40947 */ /* 0x000fea0003800000 */
[----:B------:R-:W-:-:S13]  /*09b0*/  ISETP.GE.AND P0, PT, R18, R7, PT ;  /* 0x000000071200720c */ /* 0x000fda0003f06270 */
[----:B------:R-:W-:Y:S05]  /*09c0*/  @P0 BRA `(.L_x_9) ;  /* 0x0000000800200947 */ /* 0x000fea0003800000 */
[----:B------:R-:W-:Y:S01]  /*09d0*/  IMAD.IADD R9, R7, 0x1, -R18 ;  /* 0x0000000107097824 */ /* 0x000fe200078e0a12 */
[----:B------:R-:W-:-:S04]  /*09e0*/  PLOP3.LUT P0, PT, PT, PT, PT, 0x80, 0x8 ;  /* 0x000000000008781c */ /* 0x000fc80003f0f070 */
[----:B------:R-:W-:-:S13]  /*09f0*/  ISETP.GT.AND P1, PT, R9, 0xc, PT ;  /* 0x0000000c0900780c */ /* 0x000fda0003f24270 */
[----:B------:R-:W-:Y:S05]  /*0a00*/  @!P1 BRA `(.L_x_10) ;  /* 0x0000000400449947 */ /* 0x000fea0003800000 */
[C---:B012---:R-:W-:Y:S01]  /*0a10*/  VIADD R12, R4.reuse, 0x2000 ;  /* 0x00002000040c7836 */ /* 0x047fe20000000000 */
[----:B------:R-:W-:Y:S01]  /*0a20*/  PLOP3.LUT P0, PT, PT, PT, PT, 0x8, 0x80 ;  /* 0x000000000080781c */ /* 0x000fe20003f0e170 */
[----:B------:R-:W-:Y:S01]  /*0a30*/  VIADD R14, R4, 0x3000 ;  /* 0x00003000040e7836 */ /* 0x000fe20000000000 */
[----:B------:R-:W-:Y:S02]  /*0a40*/  IADD3 R11, PT, PT, R7, -0xc, RZ ;  /* 0xfffffff4070b7810 */ /* 0x000fe40007ffe0ff */
[C---:B------:R-:W-:Y:S02]  /*0a50*/  LEA R19, R3.reuse, R12, 0x18 ;  /* 0x0000000c03137211 */ /* 0x040fe400078ec0ff */
[----:B------:R-:W-:-:S07]  /*0a60*/  LEA R9, R3, R14, 0x18 ;  /* 0x0000000e03097211 */ /* 0x000fce00078ec0ff */
.L_x_11:
[----:B------:R-:W-:Y:S01]  /*0a70*/  IMAD R23, R18, 0x4, R2 ;  /* 0x0000000412177824 */ /* 0x000fe200078e0202 */
[C---:B---3--:R-:W-:Y:S01]  /*0a80*/  LEA R21, R10.reuse, R9, 0x3 ;  /* 0x000000090a157211 */ /* 0x048fe200078e18ff */
[----:B------:R-:W-:Y:S02]  /*0a90*/  IMAD R22, R10, 0x4, R19 ;  /* 0x000000040a167824 */ /* 0x000fe400078e0213 */
[C---:B------:R-:W-:Y:S01]  /*0aa0*/  IMAD R20, R18.reuse, 0x4, R6 ;  /* 0x0000000412147824 */ /* 0x040fe200078e0206 */
[----:B------:R-:W0:Y:S01]  /*0ab0*/  LDS R15, [R23] ;  /* 0x00000000170f7984 */ /* 0x000e220000000800 */
[----:B------:R-:W-:Y:S01]  /*0ac0*/  IMAD.MOV.U32 R17, RZ, RZ, RZ ;  /* 0x000000ffff117224 */ /* 0x000fe200078e00ff */
[----:B------:R-:W-:Y:S01]  /*0ad0*/  IADD3 R18, PT, PT, R18, 0x10, RZ ;  /* 0x0000001012127810 */ /* 0x000fe20007ffe0ff */
[----:B------:R-:W-:Y:S02]  /*0ae0*/  IMAD.MOV.U32 R13, RZ, RZ, RZ ;  /* 0x000000ffff0d7224 */ /* 0x000fe400078e00ff */
[----:B------:R-:W-:Y:S01]  /*0af0*/  VIADD R10, R10, 0x10 ;  /* 0x000000100a0a7836 */ /* 0x000fe20000000000 */
[----:B------:R-:W-:Y:S01]  /*0b00*/  ISETP.GE.AND P1, PT, R18, R11, PT ;  /* 0x0000000b1200720c */ /* 0x000fe20003f26270 */
[----:B0-----:R0:W-:Y:S04]  /*0b10*/  STS [R22], R15 ;  /* 0x0000000f16007388 */ /* 0x0011e80000000800 */
[----:B------:R-:W1:Y:S01]  /*0b20*/  LDS R16, [R20] ;  /* 0x0000000014107984 */ /* 0x000e620000000800 */
[----:B0-----:R-:W-:-:S03]  /*0b30*/  IMAD.MOV.U32 R15, RZ, RZ, RZ ;  /* 0x000000ffff0f7224 */ /* 0x001fc600078e00ff */
[----:B-1----:R-:W-:Y:S04]  /*0b40*/  STS.64 [R21], R16 ;  /* 0x0000001015007388 */ /* 0x002fe80000000a00 */
[----:B------:R-:W0:Y:S04]  /*0b50*/  LDS R25, [R23+0x4] ;  /* 0x0000040017197984 */ /* 0x000e280000000800 */
[----:B0-----:R-:W-:Y:S04]  /*0b60*/  STS [R22+0x4], R25 ;  /* 0x0000041916007388 */ /* 0x001fe80000000800 */
[----:B------:R-:W0:Y:S04]  /*0b70*/  LDS R12, [R20+0x4] ;  /* 0x00000400140c7984 */ /* 0x000e280000000800 */
[----:B0-----:R-:W-:Y:S04]  /*0b80*/  STS.64 [R21+0x8], R12 ;  /* 0x0000080c15007388 */ /* 0x001fe80000000a00 */
        /* <DEDUP_REMOVED lines=55> */
[----:B0-----:R3:W-:Y:S01]  /*0f00*/  STS.64 [R21+0x78], R16 ;  /* 0x0000781015007388 */ /* 0x0017e20000000a00 */
[----:B------:R-:W-:Y:S05]  /*0f10*/  @!P1 BRA `(.L_x_11) ;  /* 0xfffffff800d49947 */ /* 0x000fea000383ffff */
.L_x_10:
[----:B------:R-:W-:-:S05]  /*0f20*/  IMAD.IADD R9, R7, 0x1, -R18 ;  /* 0x0000000107097824 */ /* 0x000fca00078e0a12 */
[----:B------:R-:W-:-:S13]  /*0f30*/  ISETP.GT.AND P1, PT, R9, 0x4, PT ;  /* 0x000000040900780c */ /* 0x000fda0003f24270 */
[----:B------:R-:W-:Y:S05]  /*0f40*/  @!P1 BRA `(.L_x_12) ;  /* 0x0000000000b89947 */ /* 0x000fea0003800000 */
[----:B------:R-:W-:Y:S01]  /*0f50*/  IMAD R19, R18, 0x4, R2 ;  /* 0x0000000412137824 */ /* 0x000fe200078e0202 */
[----:B012---:R-:W-:Y:S01]  /*0f60*/  IADD3 R12, PT, PT, R4, 0x2000, RZ ;  /* 0x00002000040c7810 */ /* 0x007fe20007ffe0ff */
[----:B------:R-:W-:Y:S01]  /*0f70*/  IMAD R9, R18, 0x4, R6 ;  /* 0x0000000412097824 */ /* 0x000fe200078e0206 */
[----:B------:R-:W-:Y:S01]  /*0f80*/  PLOP3.LUT P0, PT, PT, PT, PT, 0x8, 0x80 ;  /* 0x000000000080781c */ /* 0x000fe20003f0e170 */
[----:B---3--:R-:W-:Y:S01]  /*0f90*/  IMAD.MOV.U32 R17, RZ, RZ, RZ ;  /* 0x000000ffff117224 */ /* 0x008fe200078e00ff */
[----:B------:R-:W0:Y:S01]  /*0fa0*/  LDS R14, [R19] ;  /* 0x00000000130e7984 */ /* 0x000e220000000800 */
[C---:B------:R-:W-:Y:S01]  /*0fb0*/  LEA R11, R3.reuse, R12, 0x18 ;  /* 0x0000000c030b7211 */ /* 0x040fe200078ec0ff */
[----:B------:R-:W-:Y:S01]  /*0fc0*/  VIADD R12, R4, 0x3000 ;  /* 0x00003000040c7836 */ /* 0x000fe20000000000 */
[----:B------:R-:W-:Y:S01]  /*0fd0*/  IADD3 R18, PT, PT, R18, 0x8, RZ ;  /* 0x0000000812127810 */ /* 0x000fe20007ffe0ff */
[----:B------:R-:W-:Y:S02]  /*0fe0*/  IMAD.MOV.U32 R13, RZ, RZ, RZ ;  /* 0x000000ffff0d7224 */ /* 0x000fe400078e00ff */
[----:B------:R-:W-:Y:S01]  /*0ff0*/  IMAD R11, R10, 0x4, R11 ;  /* 0x000000040a0b7824 */ /* 0x000fe200078e020b */
[----:B------:R-:W-:Y:S01]  /*1000*/  LEA R21, R3, R12, 0x18 ;  /* 0x0000000c03157211 */ /* 0x000fe200078ec0ff */
[----:B------:R-:W-:-:S03]  /*1010*/  IMAD.MOV.U32 R15, RZ, RZ, RZ ;  /* 0x000000ffff0f7224 */ /* 0x000fc600078e00ff */
[C---:B------:R-:W-:Y:S01]  /*1020*/  LEA R21, R10.reuse, R21, 0x3 ;  /* 0x000000150a157211 */ /* 0x040fe200078e18ff */
[----:B------:R-:W-:Y:S01]  /*1030*/  VIADD R10, R10, 0x8 ;  /* 0x000000080a0a7836 */ /* 0x000fe20000000000 */
[----:B0-----:R-:W-:Y:S04]  /*1040*/  STS [R11], R14 ;  /* 0x0000000e0b007388 */ /* 0x001fe80000000800 */
[----:B------:R-:W0:Y:S04]  /*1050*/  LDS R16, [R9] ;  /* 0x0000000009107984 */ /* 0x000e280000000800 */
[----:B0-----:R-:W-:Y:S04]  /*1060*/  STS.64 [R21], R16 ;  /* 0x0000001015007388 */ /* 0x001fe80000000a00 */
        /* <DEDUP_REMOVED lines=27> */
[----:B0-----:R4:W-:Y:S02]  /*1220*/  STS.64 [R21+0x38], R12 ;  /* 0x0000380c15007388 */ /* 0x0019e40000000a00 */
.L_x_12:
[----:B------:R-:W-:-:S13]  /*1230*/  ISETP.EQ.AND P1, PT, R18, R7, PT ;  /* 0x000000071200720c */ /* 0x000fda0003f22270 */
[----:B------:R-:W-:Y:S05]  /*1240*/  @!P0 BRA P1, `(.L_x_7) ;  /* 0x00000000007c8947 */ /* 0x000fea0000800000 */
.L_x_9:
[C---:B012-4-:R-:W-:Y:S02]  /*1250*/  VIADD R12, R4.reuse, 0x2000 ;  /* 0x00002000040c7836 */ /* 0x057fe40000000000 */
[----:B------:R-:W-:-:S03]  /*1260*/  VIADD R14, R4, 0x3000 ;  /* 0x00003000040e7836 */ /* 0x000fc60000000000 */
[C---:B------:R-:W-:Y:S02]  /*1270*/  LEA R9, R3.reuse, R12, 0x18 ;  /* 0x0000000c03097211 */ /* 0x040fe400078ec0ff */
[----:B------:R-:W-:-:S07]  /*1280*/  LEA R11, R3, R14, 0x18 ;  /* 0x0000000e030b7211 */ /* 0x000fce00078ec0ff */
.L_x_13:
[----:B------:R-:W-:Y:S01]  /*1290*/  LEA R22, R18, R2, 0x2 ;  /* 0x0000000212167211 */ /* 0x000fe200078e10ff */
[----:B------:R-:W-:Y:S02]  /*12a0*/  IMAD R23, R10, 0x4, R9 ;  /* 0x000000040a177824 */ /* 0x000fe400078e0209 */
[----:B0-----:R-:W-:Y:S02]  /*12b0*/  HFMA2 R13, -RZ, RZ, 0, 0 ;  /* 0x00000000ff0d7431 */ /* 0x001fe400000001ff */
[----:B------:R-:W-:Y:S01]  /*12c0*/  IMAD R24, R18, 0x4, R6 ;  /* 0x0000000412187824 */ /* 0x000fe200078e0206 */
[----:B---3--:R-:W0:Y:S01]  /*12d0*/  LDS R16, [R22] ;  /* 0x0000000016107984 */ /* 0x008e220000000800 */
[C---:B------:R-:W-:Y:S01]  /*12e0*/  IMAD R25, R10.reuse, 0x8, R11 ;  /* 0x000000080a197824 */ /* 0x040fe200078e020b */
[----:B------:R-:W-:Y:S01]  /*12f0*/  IADD3 R10, PT, PT, R10, 0x4, RZ ;  /* 0x000000040a0a7810 */ /* 0x000fe20007ffe0ff */
[----:B------:R-:W-:Y:S02]  /*1300*/  IMAD.MOV.U32 R15, RZ, RZ, RZ ;  /* 0x000000ffff0f7224 */ /* 0x000fe400078e00ff */
[----:B------:R-:W-:-:S02]  /*1310*/  IMAD.MOV.U32 R17, RZ, RZ, RZ ;  /* 0x000000ffff117224 */ /* 0x000fc400078e00ff */
[----:B------:R-:W-:-:S05]  /*1320*/  VIADD R18, R18, 0x4 ;  /* 0x0000000412127836 */ /* 0x000fca0000000000 */
[----:B------:R-:W-:Y:S01]  /*1330*/  ISETP.NE.AND P0, PT, R18, R7, PT ;  /* 0x000000071200720c */ /* 0x000fe20003f05270 */
        /* <DEDUP_REMOVED lines=15> */
[----:B------:R-:W-:Y:S05]  /*1430*/  @P0 BRA `(.L_x_13) ;  /* 0xfffffffc00940947 */ /* 0x000fea000383ffff */
.L_x_7:
[----:B------:R-:W-:Y:S01]  /*1440*/  ISETP.GE.AND P0, PT, R8, R5, PT ;  /* 0x000000050800720c */ /* 0x000fe20003f06270 */
[----:B------:R-:W-:-:S12]  /*1450*/  IMAD.MOV.U32 R9, RZ, RZ, R10 ;  /* 0x000000ffff097224 */ /* 0x000fd800078e000a */
[----:B------:R-:W-:Y:S05]  /*1460*/  @P0 BRA `(.L_x_14) ;  /* 0x0000000c00480947 */ /* 0x000fea0003800000 */
[----:B------:R-:W-:Y:S01]  /*1470*/  IMAD.IADD R7, R5, 0x1, -R8 ;  /* 0x0000000105077824 */ /* 0x000fe200078e0a08 */
[----:B------:R-:W-:-:S04]  /*1480*/  MOV R9, R10 ;  /* 0x0000000a00097202 */ /* 0x000fc80000000f00 */
[----:B------:R-:W-:Y:S01]  /*1490*/  LOP3.LUT P0, R14, R7, 0x3, RZ, 0xc0, !PT ;  /* 0x00000003070e7812 */ /* 0x000fe2000780c0ff */
[----:B------:R-:W-:-:S12]  /*14a0*/  IMAD.MOV.U32 R7, RZ, RZ, R8 ;  /* 0x000000ffff077224 */ /* 0x000fd800078e0008 */
[----:B------:R-:W-:Y:S05]  /*14b0*/  @!P0 BRA `(.L_x_15) ;  /* 0x0000000000848947 */ /* 0x000fea0003800000 */
[C---:B0-----:R-:W-:Y:S01]  /*14c0*/  IMAD R15, R8.reuse, 0x4, R2 ;  /* 0x00000004080f7824 */ /* 0x041fe200078e0202 */
[----:B---3--:R-:W-:Y:S01]  /*14d0*/  LEA R17, R8, R6, 0x2 ;  /* 0x0000000608117211 */ /* 0x008fe200078e10ff */
[----:B-12-4-:R-:W-:Y:S01]  /*14e0*/  VIADD R12, R4, 0x2000 ;  /* 0x00002000040c7836 */ /* 0x016fe20000000000 */
[----:B------:R-:W-:Y:S01]  /*14f0*/  ISETP.NE.AND P0, PT, R14, 0x1, PT ;  /* 0x000000010e00780c */ /* 0x000fe20003f05270 */
[----:B------:R-:W-:Y:S01]  /*1500*/  VIADD R18, R4, 0x3000 ;  /* 0x0000300004127836 */ /* 0x000fe20000000000 */
[----:B------:R-:W0:Y:S01]  /*1510*/  LDS R11, [R15] ;  /* 0x000000000f0b7984 */ /* 0x000e220000000800 */
[----:B------:R-:W-:Y:S01]  /*1520*/  IMAD.MOV.U32 R13, RZ, RZ, RZ ;  /* 0x000000ffff0d7224 */ /* 0x000fe200078e00ff */
[C---:B------:R-:W-:Y:S01]  /*1530*/  LEA R7, R3.reuse, R12, 0x18 ;  /* 0x0000000c03077211 */ /* 0x040fe200078ec0ff */
[----:B------:R-:W-:Y:S01]  /*1540*/  VIADD R9, R10, 0x1 ;  /* 0x000000010a097836 */ /* 0x000fe20000000000 */
[----:B------:R-:W-:-:S03]  /*1550*/  LEA R19, R3, R18, 0x18 ;  /* 0x0000001203137211 */ /* 0x000fc600078ec0ff */
[----:B------:R-:W-:Y:S01]  /*1560*/  IMAD R16, R10, 0x4, R7 ;  /* 0x000000040a107824 */ /* 0x000fe200078e0207 */
[----:B------:R-:W-:Y:S01]  /*1570*/  IADD3 R7, PT, PT, R8, 0x1, RZ ;  /* 0x0000000108077810 */ /* 0x000fe20007ffe0ff */
[----:B------:R-:W-:-:S03]  /*1580*/  IMAD R19, R10, 0x8, R19 ;  /* 0x000000080a137824 */ /* 0x000fc600078e0213 */
        /* <DEDUP_REMOVED lines=13> */
[----:B------:R-:W1:Y:S01]  /*1660*/  LDS R11, [R15+0x8] ;  /* 0x000008000f0b7984 */ /* 0x000e620000000800 */
[----:B0-----:R-:W-:Y:S02]  /*1670*/  IMAD.MOV.U32 R13, RZ, RZ, RZ ;  /* 0x000000ffff0d7224 */ /* 0x001fe400078e00ff */
[----:B------:R-:W-:Y:S02]  /*1680*/  VIADD R9, R10, 0x3 ;  /* 0x000000030a097836 */ /* 0x000fe40000000000 */
[----:B------:R-:W-:Y:S01]  /*1690*/  VIADD R7, R8, 0x3 ;  /* 0x0000000308077836 */ /* 0x000fe20000000000 */
[----:B-1----:R-:W-:Y:S04]  /*16a0*/  STS [R16+0x8], R11 ;  /* 0x0000080b10007388 */ /* 0x002fe80000000800 */
[----:B------:R-:W0:Y:S04]  /*16b0*/  LDS R12, [R17+0x8] ;  /* 0x00000800110c7984 */ /* 0x000e280000000800 */
[----:B0-----:R0:W-:Y:S02]  /*16c0*/  STS.64 [R19+0x10], R12 ;  /* 0x0000100c13007388 */ /* 0x0011e40000000a00 */
.L_x_15:
        /* <DEDUP_REMOVED lines=9> */
[C---:B012-4-:R-:W-:Y:S01]  /*1760*/  VIADD R12, R4.reuse, 0x2000 ;  /* 0x00002000040c7836 */ /* 0x057fe20000000000 */
[----:B------:R-:W-:Y:S01]  /*1770*/  PLOP3.LUT P0, PT, PT, PT, PT, 0x8, 0x80 ;  /* 0x000000000080781c */ /* 0x000fe20003f0e170 */
[----:B------:R-:W-:Y:S01]  /*1780*/  VIADD R8, R4, 0x3000 ;  /* 0x0000300004087836 */ /* 0x000fe20000000000 */
[----:B------:R-:W-:Y:S02]  /*1790*/  IADD3 R10, PT, PT, R5, -0xc, RZ ;  /* 0xfffffff4050a7810 */ /* 0x000fe40007ffe0ff */
[C---:B------:R-:W-:Y:S02]  /*17a0*/  LEA R12, R3.reuse, R12, 0x18 ;  /* 0x0000000c030c7211 */ /* 0x040fe400078ec0ff */
[----:B------:R-:W-:-:S07]  /*17b0*/  LEA R8, R3, R8, 0x18 ;  /* 0x0000000803087211 */ /* 0x000fce00078ec0ff */
.L_x_18:
[----:B---3--:R-:W-:Y:S01]  /*17c0*/  IMAD R21, R7, 0x4, R2 ;  /* 0x0000000407157824 */ /* 0x008fe200078e0202 */
[C---:B0-----:R-:W-:Y:S01]  /*17d0*/  LEA R11, R9.reuse, R8, 0x3 ;  /* 0x00000008090b7211 */ /* 0x041fe200078e18ff */
        /* <DEDUP_REMOVED lines=73> */
.L_x_17:
[----:B------:R-:W-:-:S05]  /*1c70*/  IMAD.IADD R8, R5, 0x1, -R7 ;  /* 0x0000000105087824 */ /* 0x000fca00078e0a07 */
[----:B------:R-:W-:-:S13]  /*1c80*/  ISETP.GT.AND P1, PT, R8, 0x4, PT ;  /* 0x000000040800780c */ /* 0x000fda0003f24270 */
[----:B------:R-:W-:Y:S05]  /*1c90*/  @!P1 BRA `(.L_x_19) ;  /* 0x0000000000b89947 */ /* 0x000fea0003800000 */
[----:B------:R-:W-:Y:S01]  /*1ca0*/  IMAD R18, R7, 0x4, R2 ;  /* 0x0000000407127824 */ /* 0x000fe200078e0202 */
[C---:B------:R-:W-:Y:S01]  /*1cb0*/  IADD3 R8, PT, PT, R4.reuse, 0x2000, RZ ;  /* 0x0000200004087810 */ /* 0x040fe20007ffe0ff */
[----:B012-4-:R-:W-:Y:S01]  /*1cc0*/  VIADD R12, R4, 0x3000 ;  /* 0x00003000040c7836 */ /* 0x017fe20000000000 */
[----:B------:R-:W-:Y:S01]  /*1cd0*/  PLOP3.LUT P0, PT, PT, PT, PT, 0x8, 0x80 ;  /* 0x000000000080781c */ /* 0x000fe20003f0e170 */
[----:B------:R-:W-:Y:S01]  /*1ce0*/  IMAD.MOV.U32 R11, RZ, RZ, RZ ;  /* 0x000000ffff0b7224 */ /* 0x000fe200078e00ff */
[----:B------:R-:W0:Y:S01]  /*1cf0*/  LDS R15, [R18] ;  /* 0x00000000120f7984 */ /* 0x000e220000000800 */
[C---:B------:R-:W-:Y:S01]  /*1d00*/  LEA R8, R3.reuse, R8, 0x18 ;  /* 0x0000000803087211 */ /* 0x040fe200078ec0ff */
[----:B------:R-:W-:Y:S01]  /*1d10*/  IMAD.MOV.U32 R13, RZ, RZ, RZ ;  /* 0x000000ffff0d7224 */ /* 0x000fe200078e00ff */
[----:B------:R-:W-:-:S03]  /*1d20*/  LEA R12, R3, R12, 0x18 ;  /* 0x0000000c030c7211 */ /* 0x000fc600078ec0ff */
[C---:B---3--:R-:W-:Y:S01]  /*1d30*/  IMAD R16, R9.reuse, 0x4, R8 ;  /* 0x0000000409107824 */ /* 0x048fe200078e0208 */
[----:B------:R-:W-:Y:S01]  /*1d40*/  LEA R17, R9, R12, 0x3 ;  /* 0x0000000c09117211 */ /* 0x000fe200078e18ff */
[C---:B------:R-:W-:Y:S01]  /*1d50*/  IMAD R8, R7.reuse, 0x4, R6 ;  /* 0x0000000407087824 */ /* 0x040fe200078e0206 */
[----:B------:R-:W-:Y:S01]  /*1d60*/  IADD3 R7, PT, PT, R7, 0x8, RZ ;  /* 0x0000000807077810 */ /* 0x000fe20007ffe0ff */
[----:B------:R-:W-:Y:S01]  /*1d70*/  VIADD R9, R9, 0x8 ;  /* 0x0000000809097836 */ /* 0x000fe20000000000 */
        /* <DEDUP_REMOVED lines=32> */
.L_x_19:
[----:B------:R-:W-:-:S13]  /*1f80*/  ISETP.EQ.AND P1, PT, R7, R5, PT ;  /* 0x000000050700720c */ /* 0x000fda0003f22270 */
[----:B------:R-:W-:Y:S05]  /*1f90*/  @!P0 BRA P1, `(.L_x_14) ;  /* 0x00000000007c8947 */ /* 0x000fea0000800000 */
.L_x_16:
[C---:B------:R-:W-:Y:S02]  /*1fa0*/  VIADD R8, R4.reuse, 0x2000 ;  /* 0x0000200004087836 */ /* 0x040fe40000000000 */
[----:B------:R-:W-:-:S03]  /*1fb0*/  VIADD R10, R4, 0x3000 ;  /* 0x00003000040a7836 */ /* 0x000fc60000000000 */
[C---:B------:R-:W-:Y:S02]  /*1fc0*/  LEA R18, R3.reuse, R8, 0x18 ;  /* 0x0000000803127211 */ /* 0x040fe400078ec0ff */
[----:B------:R-:W-:-:S07]  /*1fd0*/  LEA R20, R3, R10, 0x18 ;  /* 0x0000000a03147211 */ /* 0x000fce00078ec0ff */
.L_x_20:
[----:B0-----:R-:W-:Y:S01]  /*1fe0*/  LEA R19, R7, R2, 0x2 ;  /* 0x0000000207137211 */ /* 0x001fe200078e10ff */
[----:B-1234-:R-:W-:Y:S02]  /*1ff0*/  IMAD R21, R9, 0x4, R18 ;  /* 0x0000000409157824 */ /* 0x01efe400078e0212 */
[----:B------:R-:W-:Y:S02]  /*2000*/  HFMA2 R11, -RZ, RZ, 0, 0 ;  /* 0x00000000ff0b7431 */ /* 0x000fe400000001ff */
[----:B------:R-:W-:Y:S01]  /*2010*/  IMAD R22, R7, 0x4, R6 ;  /* 0x0000000407167824 */ /* 0x000fe200078e0206 */
[----:B------:R-:W0:Y:S01]  /*2020*/  LDS R8, [R19] ;  /* 0x0000000013087984 */ /* 0x000e220000000800 */
        /* <DEDUP_REMOVED lines=22> */
.L_x_14:
[----:B------:R-:W-:Y:S01]  /*2190*/  LEA R8, R3, R4, 0x18 ;  /* 0x0000000403087211 */ /* 0x000fe200078ec0ff */
[----:B------:R-:W5:Y:S04]  /*21a0*/  LDCU UR4, c[0x0][0x3bc] ;  /* 0x00007780ff0477ac */ /* 0x000f680008000800 */
[----:B0-----:R-:W0:Y:S01]  /*21b0*/  LDS R10, [R8+0x5008] ;  /* 0x00500800080a7984 */ /* 0x001e220000000800 */
[----:B-----5:R-:W-:Y:S02]  /*21c0*/  IMAD.U32 R6, RZ, RZ, UR4 ;  /* 0x00000004ff067e24 */ /* 0x020fe4000f8e00ff */
[----:B0-----:R-:W-:-:S05]  /*21d0*/  IMAD.IADD R7, R5, 0x1, R10 ;  /* 0x0000000105077824 */ /* 0x001fca00078e020a */
[----:B------:R-:W-:-:S13]  /*21e0*/  ISETP.GE.AND P0, PT, R7, R6, PT ;  /* 0x000000060700720c */ /* 0x000fda0003f06270 */
[----:B------:R-:W-:Y:S05]  /*21f0*/  @!P0 BRA `(.L_x_21) ;  /* 0xffffffe0005c8947 */ /* 0x000fea000383ffff */
.L_x_2:
[----:B------:R-:W-:-:S13]  /*2200*/  ISETP.GE.AND P0, PT, R9, R6, PT ;  /* 0x000000060900720c */ /* 0x000fda0003f06270 */
[----:B------:R-:W-:Y:S05]  /*2210*/  @P0 BRA `(.L_x_22) ;  /* 0x0000000c00480947 */ /* 0x000fea0003800000 */
[--C-:B------:R-:W-:Y:S02]  /*2220*/  IMAD.IADD R7, R6, 0x1, -R9.reuse ;  /* 0x0000000106077824 */ /* 0x100fe400078e0a09 */
[----:B------:R-:W-:-:S03]  /*2230*/  IMAD.MOV.U32 R11, RZ, RZ, R9 ;  /* 0x000000ffff0b7224 */ /* 0x000fc600078e0009 */
[----:B------:R-:W-:Y:S02]  /*2240*/  LOP3.LUT P0, R14, R7, 0x3, RZ, 0xc0, !PT ;  /* 0x00000003070e7812 */ /* 0x000fe4000780c0ff */
[----:B------:R-:W-:-:S11]  /*2250*/  MOV R7, R5 ;  /* 0x0000000500077202 */ /* 0x000fd60000000f00 */
[----:B------:R-:W-:Y:S05]  /*2260*/  @!P0 BRA `(.L_x_23) ;  /* 0x0000000000848947 */ /* 0x000fea0003800000 */
[C---:B------:R-:W-:Y:S02]  /*2270*/  IMAD R15, R5.reuse, 0x4, R2 ;  /* 0x00000004050f7824 */ /* 0x040fe400078e0202 */
[----:B-12-4-:R-:W-:Y:S02]  /*2280*/  HFMA2 R13, -RZ, RZ, 0, 0 ;  /* 0x00000000ff0d7431 */ /* 0x016fe400000001ff */
[----:B------:R-:W-:Y:S01]  /*2290*/  VIADD R12, R4, 0x2000 ;  /* 0x00002000040c7836 */ /* 0x000fe20000000000 */
[----:B------:R-:W-:Y:S01]  /*22a0*/  ISETP.NE.AND P0, PT, R14, 0x1, PT ;  /* 0x000000010e00780c */ /* 0x000fe20003f05270 */
[----:B---3--:R-:W-:Y:S01]  /*22b0*/  IMAD R16, R5, 0x4, R8 ;  /* 0x0000000405107824 */ /* 0x008fe200078e0208 */
[----:B------:R-:W0:Y:S01]  /*22c0*/  LDS R10, [R15] ;  /* 0x000000000f0a7984 */ /* 0x000e220000000800 */
[----:B------:R-:W-:Y:S01]  /*22d0*/  VIADD R18, R4, 0x3000 ;  /* 0x0000300004127836 */ /* 0x000fe20000000000 */
[----:B------:R-:W-:Y:S01]  /*22e0*/  LEA R12, R3, R12, 0x18 ;  /* 0x0000000c030c7211 */ /* 0x000fe200078ec0ff */
[----:B------:R-:W-:-:S02]  /*22f0*/  VIADD R11, R9, 0x1 ;  /* 0x00000001090b7836 */ /* 0x000fc40000000000 */
[----:B------:R-:W-:Y:S01]  /*2300*/  VIADD R7, R5, 0x1 ;  /* 0x0000000105077836 */ /* 0x000fe20000000000 */
[----:B------:R-:W-:Y:S02]  /*2310*/  LEA R17, R9, R12, 0x2 ;  /* 0x0000000c09117211 */ /* 0x000fe400078e10ff */
[----:B------:R-:W-:-:S05]  /*2320*/  LEA R18, R3, R18, 0x18 ;  /* 0x0000001203127211 */ /* 0x000fca00078ec0ff */
[----:B------:R-:W-:Y:S01]  /*2330*/  IMAD R19, R9, 0x8, R18 ;  /* 0x0000000809137824 */ /* 0x000fe200078e0212 */
        /* <DEDUP_REMOVED lines=14> */
[----:B0-----:R-:W-:Y:S01]  /*2420*/  IMAD.MOV.U32 R13, RZ, RZ, RZ ;  /* 0x000000ffff0d7224 */ /* 0x001fe200078e00ff */
[----:B------:R-:W-:Y:S01]  /*2430*/  IADD3 R11, PT, PT, R9, 0x3, RZ ;  /* 0x00000003090b7810 */ /* 0x000fe20007ffe0ff */
[----:B------:R-:W-:Y:S01]  /*2440*/  VIADD R7, R5, 0x3 ;  /* 0x0000000305077836 */ /* 0x000fe20000000000 */
[----:B-1----:R-:W-:Y:S04]  /*2450*/  STS [R17+0x8], R10 ;  /* 0x0000080a11007388 */ /* 0x002fe80000000800 */
[----:B------:R-:W0:Y:S04]  /*2460*/  LDS R12, [R16+0x8] ;  /* 0x00000800100c7984 */ /* 0x000e280000000800 */
[----:B0-----:R0:W-:Y:S02]  /*2470*/  STS.64 [R19+0x10], R12 ;  /* 0x0000100c13007388 */ /* 0x0011e40000000a00 */
.L_x_23:
[----:B------:R-:W-:-:S05]  /*2480*/  IMAD.IADD R5, R9, 0x1, -R6 ;  /* 0x0000000109057824 */ /* 0x000fca00078e0a06 */
        /* <DEDUP_REMOVED lines=8> */
[C---:B------:R-:W-:Y:S01]  /*2510*/  VIADD R14, R4.reuse, 0x2000 ;  /* 0x00002000040e7836 */ /* 0x040fe20000000000 */
[----:B------:R-:W-:Y:S01]  /*2520*/  IADD3 R10, PT, PT, R4, 0x3000, RZ ;  /* 0x00003000040a7810 */ /* 0x000fe20007ffe0ff */
[----:B012-4-:R-:W-:Y:S01]  /*2530*/  VIADD R12, R6, 0xfffffff4 ;  /* 0xfffffff4060c7836 */ /* 0x017fe20000000000 */
[----:B------:R-:W-:Y:S02]  /*2540*/  PLOP3.LUT P0, PT, PT, PT, PT, 0x8, 0x80 ;  /* 0x000000000080781c */ /* 0x000fe40003f0e170 */
[C---:B------:R-:W-:Y:S02]  /*2550*/  LEA R14, R3.reuse, R14, 0x18 ;  /* 0x0000000e030e7211 */ /* 0x040fe400078ec0ff */
[----:B------:R-:W-:-:S09]  /*2560*/  LEA R10, R3, R10, 0x18 ;  /* 0x0000000a030a7211 */ /* 0x000fd200078ec0ff */
.L_x_26:
[C---:B------:R-:W-:Y:S01]  /*2570*/  IMAD R15, R7.reuse, 0x4, R2 ;  /* 0x00000004070f7824 */ /* 0x040fe200078e0202 */
[----:B------:R-:W-:Y:S01]  /*2580*/  LEA R9, R7, R8, 0x2 ;  /* 0x0000000807097211 */ /* 0x000fe200078e10ff */
[C---:B------:R-:W-:Y:S02]  /*2590*/  IMAD R13, R11.reuse, 0x4, R14 ;  /* 0x000000040b0d7824 */ /* 0x040fe400078e020e */
[----:B---3--:R-:W-:Y:S02]  /*25a0*/  HFMA2 R21, -RZ, RZ, 0, 0 ;  /* 0x00000000ff157431 */ /* 0x008fe400000001ff */
[----:B0-----:R-:W-:Y:S01]  /*25b0*/  IMAD R5, R11, 0x8, R10 ;  /* 0x000000080b057824 */ /* 0x001fe200078e020a */
[----:B------:R-:W0:Y:S01]  /*25c0*/  LDS R20, [R15] ;  /* 0x000000000f147984 */ /* 0x000e220000000800 */
[----:B------:R-:W-:Y:S02]  /*25d0*/  IMAD.MOV.U32 R17, RZ, RZ, RZ ;  /* 0x000000ffff117224 */ /* 0x000fe400078e00ff */
[----:B------:R-:W-:-:S02]  /*25e0*/  IMAD.MOV.U32 R19, RZ, RZ, RZ ;  /* 0x000000ffff137224 */ /* 0x000fc400078e00ff */
[----:B------:R-:W-:Y:S02]  /*25f0*/  VIADD R11, R11, 0x10 ;  /* 0x000000100b0b7836 */ /* 0x000fe40000000000 */
[----:B------:R-:W-:-:S03]  /*2600*/  VIADD R7, R7, 0x10 ;  /* 0x0000001007077836 */ /* 0x000fc60000000000 */
[----:B------:R-:W-:Y:S01]  /*2610*/  ISETP.GE.AND P1, PT, R11, R12, PT ;  /* 0x0000000c0b00720c */ /* 0x000fe20003f26270 */
        /* <DEDUP_REMOVED lines=64> */
.L_x_25:
[----:B0-----:R-:W-:-:S05]  /*2a20*/  IMAD.IADD R5, R6, 0x1, -R11 ;  /* 0x0000000106057824 */ /* 0x001fca00078e0a0b */
[----:B------:R-:W-:-:S13]  /*2a30*/  ISETP.GT.AND P1, PT, R5, 0x4, PT ;  /* 0x000000040500780c */ /* 0x000fda0003f24270 */
[----:B------:R-:W-:Y:S05]  /*2a40*/  @!P1 BRA `(.L_x_27) ;  /* 0x0000000000b89947 */ /* 0x000fea0003800000 */
[C---:B------:R-:W-:Y:S01]  /*2a50*/  LEA R18, R7.reuse, R2, 0x2 ;  /* 0x0000000207127211 */ /* 0x040fe200078e10ff */
[C---:B------:R-:W-:Y:S01]  /*2a60*/  VIADD R10, R4.reuse, 0x2000 ;  /* 0x00002000040a7836 */ /* 0x040fe20000000000 */
[----:B------:R-:W-:Y:S01]  /*2a70*/  IADD3 R14, PT, PT, R4, 0x3000, RZ ;  /* 0x00003000040e7810 */ /* 0x000fe20007ffe0ff */
[----:B------:R-:W-:Y:S01]  /*2a80*/  IMAD R9, R7, 0x4, R8 ;  /* 0x0000000407097824 */ /* 0x000fe200078e0208 */
[----:B------:R-:W-:Y:S01]  /*2a90*/  PLOP3.LUT P0, PT, PT, PT, PT, 0x8, 0x80 ;  /* 0x000000000080781c */ /* 0x000fe20003f0e170 */
[----:B---3--:R-:W0:Y:S01]  /*2aa0*/  LDS R17, [R18] ;  /* 0x0000000012117984 */ /* 0x008e220000000800 */
[C---:B------:R-:W-:Y:S01]  /*2ab0*/  LEA R10, R3.reuse, R10, 0x18 ;  /* 0x0000000a030a7211 */ /* 0x040fe200078ec0ff */
[----:B-12-4-:R-:W-:Y:S01]  /*2ac0*/  IMAD.MOV.U32 R13, RZ, RZ, RZ ;  /* 0x000000ffff0d7224 */ /* 0x016fe200078e00ff */
[----:B------:R-:W-:Y:S01]  /*2ad0*/  LEA R14, R3, R14, 0x18 ;  /* 0x0000000e030e7211 */ /* 0x000fe200078ec0ff */
[----:B------:R-:W-:Y:S02]  /*2ae0*/  IMAD.MOV.U32 R15, RZ, RZ, RZ ;  /* 0x000000ffff0f7224 */ /* 0x000fe400078e00ff */
[----:B------:R-:W-:-:S02]  /*2af0*/  IMAD R10, R11, 0x4, R10 ;  /* 0x000000040b0a7824 */ /* 0x000fc400078e020a */
[----:B------:R-:W-:Y:S02]  /*2b00*/  IMAD R5, R11, 0x8, R14 ;  /* 0x000000080b057824 */ /* 0x000fe400078e020e */
[----:B------:R-:W-:Y:S02]  /*2b10*/  VIADD R7, R7, 0x8 ;  /* 0x0000000807077836 */ /* 0x000fe40000000000 */
[----:B------:R-:W-:Y:S01]  /*2b20*/  VIADD R11, R11, 0x8 ;  /* 0x000000080b0b7836 */ /* 0x000fe20000000000 */
[----:B0-----:R0:W-:Y:S04]  /*2b30*/  STS [R10], R17 ;  /* 0x000000110a007388 */ /* 0x0011e80000000800 */
[----:B------:R-:W1:Y:S01]  /*2b40*/  LDS R12, [R9] ;  /* 0x00000000090c7984 */ /* 0x000e620000000800 */
[----:B0-----:R-:W-:-:S03]  /*2b50*/  MOV R17, RZ ;  /* 0x000000ff00117202 */ /* 0x001fc60000000f00 */
        /* <DEDUP_REMOVED lines=29> */
.L_x_27:
[----:B------:R-:W-:-:S13]  /*2d30*/  ISETP.NE.OR P0, PT, R11, R6, P0 ;  /* 0x000000060b00720c */ /* 0x000fda0000705670 */
[----:B------:R-:W-:Y:S05]  /*2d40*/  @!P0 BRA `(.L_x_22) ;  /* 0x00000000007c8947 */ /* 0x000fea0003800000 */
.L_x_24:
[C---:B------:R-:W-:Y:S01]  /*2d50*/  VIADD R10, R4.reuse, 0x2000 ;  /* 0x00002000040a7836 */ /* 0x040fe20000000000 */
[----:B012-4-:R-:W-:-:S04]  /*2d60*/  IADD3 R12, PT, PT, R4, 0x3000, RZ ;  /* 0x00003000040c7810 */ /* 0x017fc80007ffe0ff */
[C---:B------:R-:W-:Y:S02]  /*2d70*/  LEA R18, R3.reuse, R10, 0x18 ;  /* 0x0000000a03127211 */ /* 0x040fe400078ec0ff */
[----:B------:R-:W-:-:S07]  /*2d80*/  LEA R20, R3, R12, 0x18 ;  /* 0x0000000c03147211 */ /* 0x000fce00078ec0ff */
.L_x_28:
[----:B------:R-:W-:Y:S01]  /*2d90*/  IMAD R19, R7, 0x4, R2 ;  /* 0x0000000407137824 */ /* 0x000fe200078e0202 */
[C---:B0-----:R-:W-:Y:S01]  /*2da0*/  LEA R23, R11.reuse, R20, 0x3 ;  /* 0x000000140b177211 */ /* 0x041fe200078e18ff */
[C---:B------:R-:W-:Y:S01]  /*2db0*/  IMAD R22, R11.reuse, 0x4, R18 ;  /* 0x000000040b167824 */ /* 0x040fe200078e0212 */
[----:B------:R-:W-:Y:S01]  /*2dc0*/  IADD3 R11, PT, PT, R11, 0x4, RZ ;  /* 0x000000040b0b7810 */ /* 0x000fe20007ffe0ff */
[----:B---3--:R-:W-:Y:S01]  /*2dd0*/  IMAD R21, R7, 0x4, R8 ;  /* 0x0000000407157824 */ /* 0x008fe200078e0208 */
[----:B------:R-:W0:Y:S01]  /*2de0*/  LDS R5, [R19] ;  /* 0x0000000013057984 */ /* 0x000e220000000800 */
[----:B------:R-:W-:Y:S01]  /*2df0*/  IMAD.MOV.U32 R13, RZ, RZ, RZ ;  /* 0x000000ffff0d7224 */ /* 0x000fe200078e00ff */
[----:B------:R-:W-:Y:S01]  /*2e00*/  ISETP.NE.AND P0, PT, R11, R6, PT ;  /* 0x000000060b00720c */ /* 0x000fe20003f05270 */
[----:B------:R-:W-:Y:S02]  /*2e10*/  IMAD.MOV.U32 R15, RZ, RZ, RZ ;  /* 0x000000ffff0f7224 */ /* 0x000fe400078e00ff */
[----:B------:R-:W-:-:S02]  /*2e20*/  IMAD.MOV.U32 R17, RZ, RZ, RZ ;  /* 0x000000ffff117224 */ /* 0x000fc400078e00ff */
        /* <DEDUP_REMOVED lines=17> */
.L_x_22:
[----:B0-----:R-:W0:Y:S02]  /*2f40*/  LDS R5, [R8+0x5008] ;  /* 0x0050080008057984 */ /* 0x001e240000000800 */
[----:B0-----:R-:W-:-:S05]  /*2f50*/  IMAD.SHL.U32 R5, R5, 0x2, RZ ;  /* 0x0000000205057824 */ /* 0x001fca00078e00ff */
[----:B------:R-:W-:Y:S04]  /*2f60*/  STS [R8+0x5008], R5 ;  /* 0x0050080508007388 */ /* 0x000fe80000000800 */
[----:B------:R-:W0:Y:S02]  /*2f70*/  LDS R7, [R8+0x5008] ;  /* 0x0050080008077984 */ /* 0x000e240000000800 */
[----:B0-----:R-:W-:-:S13]  /*2f80*/  ISETP.GE.AND P0, PT, R7, R6, PT ;  /* 0x000000060700720c */ /* 0x001fda0003f06270 */
[----:B------:R-:W-:Y:S05]  /*2f90*/  @!P0 BRA `(.L_x_29) ;  /* 0xffffffd000b88947 */ /* 0x000fea000383ffff */
[----:B------:R-:W-:Y:S05]  /*2fa0*/  BRA `(.L_x_0) ;  /* 0x00000034004c7947 */ /* 0x000fea0003800000 */
.L_x_1:
[C---:B------:R-:W-:Y:S02]  /*2fb0*/  LOP3.LUT R5, R10.reuse, 0x7, RZ, 0xc0, !PT ;  /* 0x000000070a057812 */ /* 0x040fe400078ec0ff */
[C---:B------:R-:W-:Y:S02]  /*2fc0*/  LOP3.LUT R6, R10.reuse, 0x3, RZ, 0xc0, !PT ;  /* 0x000000030a067812 */ /* 0x040fe400078ec0ff */
[----:B------:R-:W-:-:S07]  /*2fd0*/  LOP3.LUT R7, R10, 0x7ffffff8, RZ, 0xc0, !PT ;  /* 0x7ffffff80a077812 */ /* 0x000fce00078ec0ff */
.L_x_62:
[----:B------:R-:W-:Y:S05]  /*2fe0*/  YIELD ;  /* 0x0000000000007946 */ /* 0x000fea0003800000 */
[----:B------:R-:W0:Y:S01]  /*2ff0*/  S2UR UR5, SR_CgaCtaId ;  /* 0x00000000000579c3 */ /* 0x000e220000008800 */
[----:B------:R-:W-:Y:S01]  /*3000*/  UMOV UR4, 0x400 ;  /* 0x0000040000047882 */ /* 0x000fe20000000000 */
[----:B------:R-:W-:Y:S02]  /*3010*/  IMAD.MOV.U32 R9, RZ, RZ, RZ ;  /* 0x000000ffff097224 */ /* 0x000fe400078e00ff */
[----:B------:R-:W-:Y:S01]  /*3020*/  IMAD.U32 R4, RZ, RZ, UR4 ;  /* 0x00000004ff047e24 */ /* 0x000fe2000f8e00ff */
[----:B-1----:R-:W1:Y:S01]  /*3030*/  LDCU UR4, c[0x0][0x3bc] ;  /* 0x00007780ff0477ac */ /* 0x002e620008000800 */
[----:B------:R-:W-:-:S02]  /*3040*/  IMAD.MOV.U32 R12, RZ, RZ, RZ ;  /* 0x000000ffff0c7224 */ /* 0x000fc400078e00ff */
[----:B-1----:R-:W-:Y:S01]  /*3050*/  IMAD.U32 R11, RZ, RZ, UR4 ;  /* 0x00000004ff0b7e24 */ /* 0x002fe2000f8e00ff */
[----:B0-----:R-:W-:-:S04]  /*3060*/  MOV R3, UR5 ;  /* 0x0000000500037c02 */ /* 0x001fc80008000f00 */
[----:B------:R-:W-:-:S05]  /*3070*/  LEA R8, R3, R4, 0x18 ;  /* 0x0000000403087211 */ /* 0x000fca00078ec0ff */
[----:B------:R-:W0:Y:S02]  /*3080*/  LDS R10, [R8+0x5008] ;  /* 0x00500800080a7984 */ /* 0x000e240000000800 */
[----:B0-----:R-:W-:-:S13]  /*3090*/  ISETP.GE.AND P0, PT, R10, R11, PT ;  /* 0x0000000b0a00720c */ /* 0x001fda0003f06270 */
[----:B--234-:R-:W-:Y:S05]  /*30a0*/  @P0 BRA `(.L_x_30) ;  /* 0x0000001c00e00947 */ /* 0x01cfea0003800000 */
[----:B------:R-:W-:Y:S02]  /*30b0*/  HFMA2 R12, -RZ, RZ, 0, 0 ;  /* 0x00000000ff0c7431 */ /* 0x000fe400000001ff */
[----:B------:R-:W-:-:S07]  /*30c0*/  IMAD.MOV.U32 R9, RZ, RZ, RZ ;  /* 0x000000ffff097224 */ /* 0x000fce00078e00ff */
.L_x_49:
[----:B------:R-:W-:Y:S05]  /*30d0*/  YIELD ;  /* 0x0000000000007946 */ /* 0x000fea0003800000 */
[----:B------:R-:W0:Y:S01]  /*30e0*/  S2UR UR5, SR_CgaCtaId ;  /* 0x00000000000579c3 */ /* 0x000e220000008800 */
[----:B------:R-:W-:Y:S01]  /*30f0*/  UMOV UR4, 0x400 ;  /* 0x0000040000047882 */ /* 0x000fe20000000000 */
[----:B---3--:R-:W-:Y:S02]  /*3100*/  IMAD.MOV.U32 R17, RZ, RZ, R9 ;  /* 0x000000ffff117224 */ /* 0x008fe400078e0009 */
[----:B------:R-:W-:Y:S01]  /*3110*/  IMAD.U32 R4, RZ, RZ, UR4 ;  /* 0x00000004ff047e24 */ /* 0x000fe2000f8e00ff */
[----:B-1----:R-:W1:Y:S01]  /*3120*/  LDCU UR4, c[0x0][0x3bc] ;  /* 0x00007780ff0477ac */ /* 0x002e620008000800 */
[----:B0-----:R-:W-:-:S05]  /*3130*/  IMAD.U32 R3, RZ, RZ, UR5 ;  /* 0x00000005ff037e24 */ /* 0x001fca000f8e00ff */
[----:B------:R-:W-:-:S05]  /*3140*/  LEA R11, R3, R4, 0x18 ;  /* 0x00000004030b7211 */ /* 0x000fca00078ec0ff */
[----:B------:R-:W0:Y:S04]  /*3150*/  LDS R10, [R11+0x5008] ;  /* 0x005008000b0a7984 */ /* 0x000e280000000800 */
[----:B------:R-:W1:Y:S01]  /*3160*/  LDS R13, [R11+0x5008] ;  /* 0x005008000b0d7984 */ /* 0x000e620000000800 */
[----:B0-----:R-:W-:-:S04]  /*3170*/  IADD3 R8, PT, PT, R10, R9, RZ ;  /* 0x000000090a087210 */ /* 0x001fc80007ffe0ff */
[----:B-1----:R-:W-:-:S04]  /*3180*/  VIADDMNMX R13, R8, R13, UR4, PT ;  /* 0x00000004080d7e46 */ /* 0x002fc8000b80010d */
[----:B------:R-:W-:Y:S01]  /*3190*/  ISETP.GE.AND P0, PT, R8, R13, PT ;  /* 0x0000000d0800720c */ /* 0x000fe20003f06270 */
[----:B------:R-:W-:-:S03]  /*31a0*/  IMAD.MOV.U32 R9, RZ, RZ, R13 ;  /* 0x000000ffff097224 */ /* 0x000fc600078e000d */
[----:B------:R-:W-:Y:S01]  /*31b0*/  ISETP.LT.OR P0, PT, R10, 0x1, P0 ;  /* 0x000000010a00780c */ /* 0x000fe20000701670 */
[----:B------:R-:W-:-:S12]  /*31c0*/  IMAD.MOV.U32 R10, RZ, RZ, R8 ;  /* 0x000000ffff0a7224 */ /* 0x000fd800078e0008 */
[----:B--2-4-:R-:W-:Y:S05]  /*31d0*/  @P0 BRA `(.L_x_31) ;  /* 0x0000000000b00947 */ /* 0x014fea0003800000 */
[----:B------:R-:W-:Y:S01]  /*31e0*/  IADD3 R4, PT, PT, R4, 0x3000, RZ ;  /* 0x0000300004047810 */ /* 0x000fe20007ffe0ff */
[----:B------:R-:W-:-:S03]  /*31f0*/  IMAD.MOV.U32 R10, RZ, RZ, R8 ;  /* 0x000000ffff0a7224 */ /* 0x000fc600078e0008 */
[----:B------:R-:W-:-:S07]  /*3200*/  LEA R13, R3, R4, 0x18 ;  /* 0x00000004030d7211 */ /* 0x000fce00078ec0ff */
.L_x_34:
[--C-:B------:R-:W-:Y:S02]  /*3210*/  IMAD R2, R17, 0x4, R11.reuse ;  /* 0x0000000411027824 */ /* 0x100fe400078e020b */
[----:B------:R-:W-:-:S03]  /*3220*/  IMAD R3, R10, 0x4, R11 ;  /* 0x000000040a037824 */ /* 0x000fc600078e020b */
[----:B------:R-:W-:Y:S04]  /*3230*/  LDS R14, [R2] ;  /* 0x00000000020e7984 */ /* 0x000fe80000000800 */
[----:B------:R-:W0:Y:S02]  /*3240*/  LDS R19, [R3] ;  /* 0x0000000003137984 */ /* 0x000e240000000800 */
[----:B0-----:R-:W-:-:S13]  /*3250*/  ISETP.GT.U32.AND P0, PT, R14, R19, PT ;  /* 0x000000130e00720c */ /* 0x001fda0003f04070 */
[----:B------:R-:W-:Y:S05]  /*3260*/  @P0 BRA `(.L_x_32) ;  /* 0x0000000000380947 */ /* 0x000fea0003800000 */
[----:B------:R-:W0:Y:S01]  /*3270*/  S2UR UR5, SR_CgaCtaId ;  /* 0x00000000000579c3 */ /* 0x000e220000008800 */
[----:B------:R-:W-:Y:S02]  /*3280*/  UMOV UR4, 0x400 ;  /* 0x0000040000047882 */ /* 0x000fe40000000000 */
[----:B------:R-:W-:-:S04]  /*3290*/  MOV R4, UR4 ;  /* 0x0000000400047c02 */ /* 0x000fc80008000f00 */
[C---:B------:R-:W-:Y:S01]  /*32a0*/  IADD3 R16, PT, PT, R4.reuse, 0x2000, RZ ;  /* 0x0000200004107810 */ /* 0x040fe20007ffe0ff */
[----:B------:R-:W-:Y:S02]  /*32b0*/  VIADD R2, R4, 0x1000 ;  /* 0x0000100004027836 */ /* 0x000fe40000000000 */
[----:B0-----:R-:W-:-:S05]  /*32c0*/  IMAD.U32 R3, RZ, RZ, UR5 ;  /* 0x00000005ff037e24 */ /* 0x001fca000f8e00ff */
[C---:B------:R-:W-:Y:S02]  /*32d0*/  LEA R2, R3.reuse, R2, 0x18 ;  /* 0x0000000203027211 */ /* 0x040fe400078ec0ff */
[----:B------:R-:W-:-:S03]  /*32e0*/  LEA R19, R3, R16, 0x18 ;  /* 0x0000001003137211 */ /* 0x000fc600078ec0ff */
[C---:B------:R-:W-:Y:S02]  /*32f0*/  IMAD R15, R17.reuse, 0x4, R2 ;  /* 0x00000004110f7824 */ /* 0x040fe400078e0202 */
[----:B------:R-:W-:Y:S02]  /*3300*/  IMAD R16, R12, 0x4, R19 ;  /* 0x000000040c107824 */ /* 0x000fe400078e0213 */
[----:B------:R-:W-:Y:S02]  /*3310*/  VIADD R17, R17, 0x1 ;  /* 0x0000000111117836 */ /* 0x000fe40000000000 */
[----:B------:R-:W0:Y:S04]  /*3320*/  LDS R15, [R15] ;  /* 0x000000000f0f7984 */ /* 0x000e280000000800 */
[----:B0-----:R1:W-:Y:S01]  /*3330*/  STS [R16], R15 ;  /* 0x0000000f10007388 */ /* 0x0013e20000000800 */
[----:B------:R-:W-:Y:S05]  /*3340*/  BRA `(.L_x_33) ;  /* 0x0000000000387947 */ /* 0x000fea0003800000 */
.L_x_32:
[----:B------:R-:W0:Y:S01]  /*3350*/  S2UR UR5, SR_CgaCtaId ;  /* 0x00000000000579c3 */ /* 0x000e220000008800 */
[----:B------:R-:W-:Y:S02]  /*3360*/  UMOV UR4, 0x400 ;  /* 0x0000040000047882 */ /* 0x000fe40000000000 */
[----:B------:R-:W-:-:S04]  /*3370*/  IMAD.U32 R4, RZ, RZ, UR4 ;  /* 0x00000004ff047e24 */ /* 0x000fc8000f8e00ff */
[C---:B------:R-:W-:Y:S02]  /*3380*/  VIADD R2, R4.reuse, 0x1000 ;  /* 0x0000100004027836 */ /* 0x040fe40000000000 */
[----:B------:R-:W-:Y:S01]  /*3390*/  VIADD R14, R4, 0x2000 ;  /* 0x00002000040e7836 */ /* 0x000fe20000000000 */
[----:B0-----:R-:W-:-:S04]  /*33a0*/  MOV R3, UR5 ;  /* 0x0000000500037c02 */ /* 0x001fc80008000f00 */
[C---:B------:R-:W-:Y:S02]  /*33b0*/  LEA R2, R3.reuse, R2, 0x18 ;  /* 0x0000000203027211 */ /* 0x040fe400078ec0ff */
[----:B------:R-:W-:Y:S01]  /*33c0*/  LEA R21, R3, R14, 0x18 ;  /* 0x0000000e03157211 */ /* 0x000fe200078ec0ff */
[----:B------:R-:W-:Y:S02]  /*33d0*/  IMAD.MOV.U32 R14, RZ, RZ, R19 ;  /* 0x000000ffff0e7224 */ /* 0x000fe400078e0013 */
[----:B------:R-:W-:Y:S01]  /*33e0*/  IMAD R15, R10, 0x4, R2 ;  /* 0x000000040a0f7824 */ /* 0x000fe200078e0202 */
[----:B------:R-:W-:Y:S01]  /*33f0*/  LEA R16, R12, R21, 0x2 ;  /* 0x000000150c107211 */ /* 0x000fe200078e10ff */
[----:B------:R-:W-:-:S04]  /*3400*/  VIADD R10, R10, 0x1 ;  /* 0x000000010a0a7836 */ /* 0x000fc80000000000 */
[----:B------:R-:W0:Y:S04]  /*3410*/  LDS R15, [R15] ;  /* 0x000000000f0f7984 */ /* 0x000e280000000800 */
[----:B0-----:R0:W-:Y:S02]  /*3420*/  STS [R16], R15 ;  /* 0x0000000f10007388 */ /* 0x0011e40000000800 */
.L_x_33:
[C---:B------:R-:W-:Y:S01]  /*3430*/  IMAD R19, R12.reuse, 0x8, R13 ;  /* 0x000000080c137824 */ /* 0x040fe200078e020d */
[----:B01----:R-:W-:Y:S01]  /*3440*/  MOV R15, RZ ;  /* 0x000000ff000f7202 */ /* 0x003fe20000000f00 */
[----:B------:R-:W-:Y:S01]  /*3450*/  VIADD R12, R12, 0x1 ;  /* 0x000000010c0c7836 */ /* 0x000fe20000000000 */
[----:B------:R-:W-:Y:S02]  /*3460*/  ISETP.GE.AND P0, PT, R10, R9, PT ;  /* 0x000000090a00720c */ /* 0x000fe40003f06270 */
[----:B------:R-:W-:Y:S01]  /*3470*/  ISETP.LT.AND P1, PT, R17, R8, PT ;  /* 0x000000081100720c */ /* 0x000fe20003f21270 */
[----:B------:R0:W-:-:S12]  /*3480*/  STS.64 [R19], R14 ;  /* 0x0000000e13007388 */ /* 0x0001d80000000a00 */
[----:B0-----:R-:W-:Y:S05]  /*3490*/  @!P0 BRA P1, `(.L_x_34) ;  /* 0xfffffffc005c8947 */ /* 0x001fea000083ffff */
.L_x_31:
[----:B------:R-:W-:Y:S01]  /*34a0*/  ISETP.GE.AND P0, PT, R17, R8, PT ;  /* 0x000000081100720c */ /* 0x000fe20003f06270 */
[----:B------:R-:W-:-:S12]  /*34b0*/  IMAD.MOV.U32 R11, RZ, RZ, R12 ;  /* 0x000000ffff0b7224 */ /* 0x000fd800078e000c */
[----:B------:R-:W-:Y:S05]  /*34c0*/  @P0 BRA `(.L_x_35) ;  /* 0x0000000c00580947 */ /* 0x000fea0003800000 */
[----:B------:R-:W-:Y:S01]  /*34d0*/  IMAD.IADD R16, R8, 0x1, -R17 ;  /* 0x0000000108107824 */ /* 0x000fe200078e0a11 */
[----:B------:R-:W-:Y:S01]  /*34e0*/  MOV R13, R17 ;  /* 0x00000011000d7202 */ /* 0x000fe20000000f00 */
[----:B------:R-:W-:-:S03]  /*34f0*/  IMAD.MOV.U32 R11, RZ, RZ, R12 ;  /* 0x000000ffff0b7224 */ /* 0x000fc600078e000c */
[----:B------:R-:W-:-:S13]  /*3500*/  LOP3.LUT P0, R16, R16, 0x3, RZ, 0xc0, !PT ;  /* 0x0000000310107812 */ /* 0x000fda000780c0ff */
[----:B------:R-:W-:Y:S05]  /*3510*/  @!P0 BRA `(.L_x_36) ;  /* 0x0000000000888947 */ /* 0x000fea0003800000 */
[----:B------:R-:W-:Y:S01]  /*3520*/  IMAD R18, R17, 0x4, R2 ;  /* 0x0000000411127824 */ /* 0x000fe200078e0202 */
[----:B------:R-:W-:Y:S01]  /*3530*/  LEA R20, R3, R4, 0x18 ;  /* 0x0000000403147211 */ /* 0x000fe200078ec0ff */
[C---:B------:R-:W-:Y:S02]  /*3540*/  VIADD R14, R4.reuse, 0x2000 ;  /* 0x00002000040e7836 */ /* 0x040fe40000000000 */
[----:B------:R-:W-:Y:S02]  /*3550*/  HFMA2 R15, -RZ, RZ, 0, 0 ;  /* 0x00000000ff0f7431 */ /* 0x000fe400000001ff */
[----:B------:R-:W-:Y:S01]  /*3560*/  VIADD R24, R4, 0x3000 ;  /* 0x0000300004187836 */ /* 0x000fe20000000000 */
[----:B------:R-:W0:Y:S01]  /*3570*/  LDS R22, [R18] ;  /* 0x0000000012167984 */ /* 0x000e220000000800 */
[----:B------:R-:W-:Y:S01]  /*3580*/  IMAD R20, R17, 0x4, R20 ;  /* 0x0000000411147824 */ /* 0x000fe200078e0214 */
[----:B------:R-:W-:Y:S01]  /*3590*/  LEA R19, R3, R14, 0x18 ;  /* 0x0000000e03137211 */ /* 0x000fe200078ec0ff */
[----:B------:R-:W-:Y:S01]  /*35a0*/  VIADD R13, R17, 0x1 ;  /* 0x00000001110d7836 */ /* 0x000fe20000000000 */
[----:B------:R-:W-:Y:S01]  /*35b0*/  LEA R21, R3, R24, 0x18 ;  /* 0x0000001803157211 */ /* 0x000fe200078ec0ff */
[C---:B------:R-:W-:Y:S01]  /*35c0*/  VIADD R11, R12.reuse, 0x1 ;  /* 0x000000010c0b7836 */ /* 0x040fe20000000000 */
[----:B------:R-:W-:-:S02]  /*35d0*/  LEA R19, R12, R19, 0x2 ;  /* 0x000000130c137211 */ /* 0x000fc400078e10ff */
[----:B------:R-:W-:Y:S01]  /*35e0*/  ISETP.NE.AND P0, PT, R16, 0x1, PT ;  /* 0x000000011000780c */ /* 0x000fe20003f05270 */
[----:B------:R-:W-:Y:S02]  /*35f0*/  IMAD R21, R12, 0x8, R21 ;  /* 0x000000080c157824 */ /* 0x000fe400078e0215 */
[----:B0-----:R-:W-:Y:S04]  /*3600*/  STS [R19], R22 ;  /* 0x0000001613007388 */ /* 0x001fe80000000800 */
[----:B------:R-:W0:Y:S04]  /*3610*/  LDS R14, [R20] ;  /* 0x00000000140e7984 */ /* 0x000e280000000800 */
[----:B0-----:R0:W-:Y:S02]  /*3620*/  STS.64 [R21], R14 ;  /* 0x0000000e15007388 */ /* 0x0011e40000000a00 */
        /* <DEDUP_REMOVED lines=11> */
[----:B-1----:R-:W-:Y:S01]  /*36e0*/  IMAD.MOV.U32 R15, RZ, RZ, RZ ;  /* 0x000000ffff0f7224 */ /* 0x002fe200078e00ff */
[----:B------:R-:W-:Y:S01]  /*36f0*/  IADD3 R13, PT, PT, R17, 0x3, RZ ;  /* 0x00000003110d7810 */ /* 0x000fe20007ffe0ff */
[----:B------:R-:W-:Y:S01]  /*3700*/  VIADD R11, R12, 0x3 ;  /* 0x000000030c0b7836 */ /* 0x000fe20000000000 */
[----:B0-----:R-:W-:Y:S04]  /*3710*/  STS [R19+0x8], R18 ;  /* 0x0000081213007388 */ /* 0x001fe80000000800 */
[----:B------:R-:W0:Y:S04]  /*3720*/  LDS R14, [R20+0x8] ;  /* 0x00000800140e7984 */ /* 0x000e280000000800 */
[----:B0-----:R2:W-:Y:S02]  /*3730*/  STS.64 [R21+0x10], R14 ;  /* 0x0000100e15007388 */ /* 0x0015e40000000a00 */
.L_x_36:
        /* <DEDUP_REMOVED lines=11> */
[----:B------:R-:W-:Y:S01]  /*37f0*/  VIADD R12, R8, 0xfffffff4 ;  /* 0xfffffff4080c7836 */ /* 0x000fe20000000000 */
[----:B------:R-:W-:Y:S02]  /*3800*/  PLOP3.LUT P0, PT, PT, PT, PT, 0x8, 0x80 ;  /* 0x000000000080781c */ /* 0x000fe40003f0e170 */
[C---:B------:R-:W-:Y:S02]  /*3810*/  LEA R20, R3.reuse, R4, 0x18 ;  /* 0x0000000403147211 */ /* 0x040fe400078ec0ff */
[C---:B------:R-:W-:Y:S02]  /*3820*/  LEA R22, R3.reuse, R22, 0x18 ;  /* 0x0000001603167211 */ /* 0x040fe400078ec0ff */
[----:B------:R-:W-:-:S07]  /*3830*/  LEA R24, R3, R24, 0x18 ;  /* 0x0000001803187211 */ /* 0x000fce00078ec0ff */
.L_x_39:
[C---:B012---:R-:W-:Y:S01]  /*3840*/  IMAD R21, R13.reuse, 0x4, R2 ;  /* 0x000000040d157824 */ /* 0x047fe200078e0202 */
[----:B------:R-:W-:Y:S01]  /*3850*/  LEA R25, R13, R20, 0x2 ;  /* 0x000000140d197211 */ /* 0x000fe200078e10ff */
[C---:B------:R-:W-:Y:S02]  /*3860*/  IMAD R23, R11.reuse, 0x4, R22 ;  /* 0x000000040b177824 */ /* 0x040fe400078e0216 */
[----:B------:R-:W-:Y:S02]  /*3870*/  HFMA2 R15, -RZ, RZ, 0, 0 ;  /* 0x00000000ff0f7431 */ /* 0x000fe400000001ff */
[----:B---3--:R-:W-:Y:S01]  /*3880*/  IMAD R27, R11, 0x8, R24 ;  /* 0x000000080b1b7824 */ /* 0x008fe200078e0218 */
        /* <DEDUP_REMOVED lines=70> */
.L_x_38:
[----:B------:R-:W-:-:S05]  /*3cf0*/  IMAD.IADD R12, R8, 0x1, -R13 ;  /* 0x00000001080c7824 */ /* 0x000fca00078e0a0d */
[----:B------:R-:W-:-:S13]  /*3d00*/  ISETP.GT.AND P1, PT, R12, 0x4, PT ;  /* 0x000000040c00780c */ /* 0x000fda0003f24270 */
[----:B------:R-:W-:Y:S05]  /*3d10*/  @!P1 BRA `(.L_x_40) ;  /* 0x0000000000bc9947 */ /* 0x000fea0003800000 */
[----:B------:R-:W-:Y:S01]  /*3d20*/  LEA R22, R13, R2, 0x2 ;  /* 0x000000020d167211 */ /* 0x000fe200078e10ff */
[C---:B------:R-:W-:Y:S01]  /*3d30*/  VIADD R12, R4.reuse, 0x2000 ;  /* 0x00002000040c7836 */ /* 0x040fe20000000000 */
[C---:B012---:R-:W-:Y:S01]  /*3d40*/  LEA R14, R3.reuse, R4, 0x18 ;  /* 0x00000004030e7211 */ /* 0x047fe200078ec0ff */
[----:B------:R-:W-:Y:S01]  /*3d50*/  IMAD.MOV.U32 R15, RZ, RZ, RZ ;  /* 0x000000ffff0f7224 */ /* 0x000fe200078e00ff */
[----:B---3--:R-:W-:Y:S01]  /*3d60*/  IADD3 R16, PT, PT, R4, 0x3000, RZ ;  /* 0x0000300004107810 */ /* 0x008fe20007ffe0ff */
[----:B------:R-:W0:Y:S01]  /*3d70*/  LDS R17, [R22] ;  /* 0x0000000016117984 */ /* 0x000e220000000800 */
[C---:B------:R-:W-:Y:S01]  /*3d80*/  LEA R12, R3.reuse, R12, 0x18 ;  /* 0x0000000c030c7211 */ /* 0x040fe200078ec0ff */
[----:B------:R-:W-:Y:S01]  /*3d90*/  IMAD.MOV.U32 R19, RZ, RZ, RZ ;  /* 0x000000ffff137224 */ /* 0x000fe200078e00ff */
[----:B------:R-:W-:Y:S02]  /*3da0*/  LEA R16, R3, R16, 0x18 ;  /* 0x0000001003107211 */ /* 0x000fe400078ec0ff */
[----:B------:R-:W-:Y:S01]  /*3db0*/  PLOP3.LUT P0, PT, PT, PT, PT, 0x8, 0x80 ;  /* 0x000000000080781c */ /* 0x000fe20003f0e170 */
[----:B------:R-:W-:-:S02]  /*3dc0*/  IMAD R20, R11, 0x4, R12 ;  /* 0x000000040b147824 */ /* 0x000fc400078e020c */
[----:B------:R-:W-:Y:S02]  /*3dd0*/  IMAD R12, R13, 0x4, R14 ;  /* 0x000000040d0c7824 */ /* 0x000fe400078e020e */
        /* <DEDUP_REMOVED lines=35> */
.L_x_40:
[----:B------:R-:W-:-:S13]  /*4010*/  ISETP.NE.OR P0, PT, R13, R8, P0 ;  /* 0x000000080d00720c */ /* 0x000fda0000705670 */
[----:B------:R-:W-:Y:S05]  /*4020*/  @!P0 BRA `(.L_x_35) ;  /* 0x0000000000808947 */ /* 0x000fea0003800000 */
.L_x_37:
[C---:B------:R-:W-:Y:S01]  /*4030*/  VIADD R22, R4.reuse, 0x2000 ;  /* 0x0000200004167836 */ /* 0x040fe20000000000 */
[----:B------:R-:W-:Y:S02]  /*4040*/  IADD3 R12, PT, PT, R4, 0x3000, RZ ;  /* 0x00003000040c7810 */ /* 0x000fe40007ffe0ff */
[C---:B------:R-:W-:Y:S02]  /*4050*/  LEA R20, R3.reuse, R4, 0x18 ;  /* 0x0000000403147211 */ /* 0x040fe400078ec0ff */
[C---:B------:R-:W-:Y:S02]  /*4060*/  LEA R22, R3.reuse, R22, 0x18 ;  /* 0x0000001603167211 */ /* 0x040fe400078ec0ff */
[----:B------:R-:W-:-:S07]  /*4070*/  LEA R12, R3, R12, 0x18 ;  /* 0x0000000c030c7211 */ /* 0x000fce00078ec0ff */
.L_x_41:
[----:B------:R-:W-:Y:S01]  /*4080*/  IMAD R25, R13, 0x4, R2 ;  /* 0x000000040d197824 */ /* 0x000fe200078e0202 */
[C---:B012-4-:R-:W-:Y:S01]  /*4090*/  LEA R21, R11.reuse, R12, 0x3 ;  /* 0x0000000c0b157211 */ /* 0x057fe200078e18ff */
[----:B------:R-:W-:Y:S02]  /*40a0*/  IMAD R24, R11, 0x4, R22 ;  /* 0x000000040b187824 */ /* 0x000fe400078e0216 */
[C---:B------:R-:W-:Y:S01]  /*40b0*/  IMAD R23, R13.reuse, 0x4, R20 ;  /* 0x000000040d177824 */ /* 0x040fe200078e0214 */
[----:B---3--:R-:W0:Y:S01]  /*40c0*/  LDS R17, [R25] ;  /* 0x0000000019117984 */ /* 0x008e220000000800 */
[----:B------:R-:W-:Y:S01]  /*40d0*/  IMAD.MOV.U32 R15, RZ, RZ, RZ ;  /* 0x000000ffff0f7224 */ /* 0x000fe200078e00ff */
[----:B------:R-:W-:Y:S01]  /*40e0*/  IADD3 R13, PT, PT, R13, 0x4, RZ ;  /* 0x000000040d0d7810 */ /* 0x000fe20007ffe0ff */
[----:B------:R-:W-:Y:S02]  /*40f0*/  IMAD.MOV.U32 R19, RZ, RZ, RZ ;  /* 0x000000ffff137224 */ /* 0x000fe400078e00ff */
[----:B------:R-:W-:Y:S01]  /*4100*/  VIADD R11, R11, 0x4 ;  /* 0x000000040b0b7836 */ /* 0x000fe20000000000 */
[----:B------:R-:W-:Y:S01]  /*4110*/  ISETP.NE.AND P0, PT, R13, R8, PT ;  /* 0x000000080d00720c */ /* 0x000fe20003f05270 */
        /* <DEDUP_REMOVED lines=17> */
.L_x_35:
        /* <DEDUP_REMOVED lines=8> */
[----:B---3--:R-:W-:Y:S01]  /*42b0*/  IMAD R16, R10, 0x4, R2 ;  /* 0x000000040a107824 */ /* 0x008fe200078e0202 */
[----:B----4-:R-:W-:Y:S01]  /*42c0*/  LEA R19, R3, R4, 0x18 ;  /* 0x0000000403137211 */ /* 0x010fe200078ec0ff */
[----:B------:R-:W-:Y:S02]  /*42d0*/  VIADD R8, R4, 0x2000 ;  /* 0x0000200004087836 */ /* 0x000fe40000000000 */
[----:B012---:R-:W-:Y:S01]  /*42e0*/  HFMA2 R15, -RZ, RZ, 0, 0 ;  /* 0x00000000ff0f7431 */ /* 0x007fe200000001ff */
[----:B------:R-:W-:Y:S01]  /*42f0*/  ISETP.NE.AND P0, PT, R13, 0x1, PT ;  /* 0x000000010d00780c */ /* 0x000fe20003f05270 */
[----:B------:R-:W0:Y:S01]  /*4300*/  LDS R17, [R16] ;  /* 0x0000000010117984 */ /* 0x000e220000000800 */
[----:B------:R-:W-:Y:S01]  /*4310*/  IMAD R19, R10, 0x4, R19 ;  /* 0x000000040a137824 */ /* 0x000fe200078e0213 */
[----:B------:R-:W-:Y:S01]  /*4320*/  LEA R8, R3, R8, 0x18 ;  /* 0x0000000803087211 */ /* 0x000fe200078ec0ff */
[----:B------:R-:W-:-:S03]  /*4330*/  VIADD R12, R11, 0x1 ;  /* 0x000000010b0c7836 */ /* 0x000fc60000000000 */
[----:B------:R-:W-:Y:S01]  /*4340*/  LEA R18, R11, R8, 0x2 ;  /* 0x000000080b127211 */ /* 0x000fe200078e10ff */
[----:B------:R-:W-:-:S05]  /*4350*/  VIADD R8, R4, 0x3000 ;  /* 0x0000300004087836 */ /* 0x000fca0000000000 */
[----:B------:R-:W-:-:S05]  /*4360*/  LEA R8, R3, R8, 0x18 ;  /* 0x0000000803087211 */ /* 0x000fca00078ec0ff */
[----:B------:R-:W-:Y:S02]  /*4370*/  IMAD R21, R11, 0x8, R8 ;  /* 0x000000080b157824 */ /* 0x000fe400078e0208 */
        /* <DEDUP_REMOVED lines=21> */
.L_x_43:
        /* <DEDUP_REMOVED lines=10> */
[----:B012---:R-:W-:Y:S01]  /*4570*/  IADD3 R14, PT, PT, R4, 0x3000, RZ ;  /* 0x00003000040e7810 */ /* 0x007fe20007ffe0ff */
[----:B------:R-:W-:Y:S01]  /*4580*/  VIADD R13, R9, 0xfffffff4 ;  /* 0xfffffff4090d7836 */ /* 0x000fe20000000000 */
[----:B------:R-:W-:Y:S02]  /*4590*/  PLOP3.LUT P0, PT, PT, PT, PT, 0x8, 0x80 ;  /* 0x000000000080781c */ /* 0x000fe40003f0e170 */
[C---:B----4-:R-:W-:Y:S02]  /*45a0*/  LEA R21, R3.reuse, R4, 0x18 ;  /* 0x0000000403157211 */ /* 0x050fe400078ec0ff */
[C---:B------:R-:W-:Y:S02]  /*45b0*/  LEA R23, R3.reuse, R10, 0x18 ;  /* 0x0000000a03177211 */ /* 0x040fe400078ec0ff */
[----:B------:R-:W-:-:S07]  /*45c0*/  LEA R11, R3, R14, 0x18 ;  /* 0x0000000e030b7211 */ /* 0x000fce00078ec0ff */
.L_x_46:
[C---:B------:R-:W-:Y:S01]  /*45d0*/  IMAD R22, R8.reuse, 0x4, R2 ;  /* 0x0000000408167824 */ /* 0x040fe200078e0202 */
[----:B------:R-:W-:Y:S01]  /*45e0*/  LEA R10, R8, R21, 0x2 ;  /* 0x00000015080a7211 */ /* 0x000fe200078e10ff */
[C---:B------:R-:W-:Y:S02]  /*45f0*/  IMAD R20, R12.reuse, 0x4, R23 ;  /* 0x000000040c147824 */ /* 0x040fe400078e0217 */
[----:B0-----:R-:W-:Y:S01]  /*4600*/  IMAD R25, R12, 0x8, R11 ;  /* 0x000000080c197824 */ /* 0x001fe200078e020b */
[----:B------:R-:W0:Y:S01]  /*4610*/  LDS R15, [R22] ;  /* 0x00000000160f7984 */ /* 0x000e220000000800 */
[----:B---3--:R-:W-:Y:S02]  /*4620*/  IMAD.MOV.U32 R17, RZ, RZ, RZ ;  /* 0x000000ffff117224 */ /* 0x008fe400078e00ff */
[----:B------:R-:W-:Y:S02]  /*4630*/  IMAD.MOV.U32 R19, RZ, RZ, RZ ;  /* 0x000000ffff137224 */ /* 0x000fe400078e00ff */
[----:B------:R-:W-:-:S02]  /*4640*/  VIADD R8, R8, 0x10 ;  /* 0x0000001008087836 */ /* 0x000fc40000000000 */
[----:B------:R-:W-:-:S03]  /*4650*/  VIADD R12, R12, 0x10 ;  /* 0x000000100c0c7836 */ /* 0x000fc60000000000 */
[----:B------:R-:W-:Y:S01]  /*4660*/  ISETP.GE.AND P1, PT, R8, R13, PT ;  /* 0x0000000d0800720c */ /* 0x000fe20003f26270 */
[----:B0-----:R0:W-:Y:S04]  /*4670*/  STS [R20], R15 ;  /* 0x0000000f14007388 */ /* 0x0011e80000000800 */
[----:B------:R-:W1:Y:S01]  /*4680*/  LDS R16, [R10] ;  /* 0x000000000a107984 */ /* 0x000e620000000800 */
[----:B0-----:R-:W-:-:S03]  /*4690*/  HFMA2 R15, -RZ, RZ, 0, 0 ;  /* 0x00000000ff0f7431 */ /* 0x001fc600000001ff */
        /* <DEDUP_REMOVED lines=62> */
.L_x_45:
[----:B------:R-:W-:-:S05]  /*4a80*/  IMAD.IADD R10, R9, 0x1, -R8 ;  /* 0x00000001090a7824 */ /* 0x000fca00078e0a08 */
[----:B------:R-:W-:-:S13]  /*4a90*/  ISETP.GT.AND P1, PT, R10, 0x4, PT ;  /* 0x000000040a00780c */ /* 0x000fda0003f24270 */
[----:B------:R-:W-:Y:S05]  /*4aa0*/  @!P1 BRA `(.L_x_47) ;  /* 0x0000000000bc9947 */ /* 0x000fea0003800000 */
[----:B------:R-:W-:Y:S01]  /*4ab0*/  LEA R13, R8, R2, 0x2 ;  /* 0x00000002080d7211 */ /* 0x000fe200078e10ff */
[C---:B------:R-:W-:Y:S01]  /*4ac0*/  VIADD R10, R4.reuse, 0x2000 ;  /* 0x00002000040a7836 */ /* 0x040fe20000000000 */
[C---:B012---:R-:W-:Y:S01]  /*4ad0*/  LEA R15, R3.reuse, R4, 0x18 ;  /* 0x00000004030f7211 */ /* 0x047fe200078ec0ff */
[----:B----4-:R-:W-:Y:S01]  /*4ae0*/  IMAD.MOV.U32 R19, RZ, RZ, RZ ;  /* 0x000000ffff137224 */ /* 0x010fe200078e00ff */
[----:B------:R-:W-:Y:S01]  /*4af0*/  IADD3 R14, PT, PT, R4, 0x3000, RZ ;  /* 0x00003000040e7810 */ /* 0x000fe20007ffe0ff */
[----:B---3--:R-:W0:Y:S01]  /*4b00*/  LDS R16, [R13] ;  /* 0x000000000d107984 */ /* 0x008e220000000800 */
[C---:B------:R-:W-:Y:S01]  /*4b10*/  LEA R11, R3.reuse, R10, 0x18 ;  /* 0x0000000a030b7211 */ /* 0x040fe200078ec0ff */
[----:B------:R-:W-:Y:S01]  /*4b20*/  IMAD R10, R8, 0x4, R15 ;  /* 0x00000004080a7824 */ /* 0x000fe200078e020f */
[----:B------:R-:W-:Y:S01]  /*4b30*/  LEA R21, R3, R14, 0x18 ;  /* 0x0000000e03157211 */ /* 0x000fe200078ec0ff */
[----:B------:R-:W-:Y:S01]  /*4b40*/  IMAD.MOV.U32 R17, RZ, RZ, RZ ;  /* 0x000000ffff117224 */ /* 0x000fe200078e00ff */
[----:B------:R-:W-:Y:S01]  /*4b50*/  MOV R15, RZ ;  /* 0x000000ff000f7202 */ /* 0x000fe20000000f00 */
[C---:B------:R-:W-:Y:S01]  /*4b60*/  IMAD R11, R12.reuse, 0x4, R11 ;  /* 0x000000040c0b7824 */ /* 0x040fe200078e020b */
[----:B------:R-:W-:Y:S01]  /*4b70*/  PLOP3.LUT P0, PT, PT, PT, PT, 0x8, 0x80 ;  /* 0x000000000080781c */ /* 0x000fe20003f0e170 */
[C---:B------:R-:W-:Y:S01]  /*4b80*/  IMAD R21, R12.reuse, 0x8, R21 ;  /* 0x000000080c157824 */ /* 0x040fe200078e0215 */
[----:B------:R-:W-:Y:S01]  /*4b90*/  IADD3 R12, PT, PT, R12, 0x8, RZ ;  /* 0x000000080c0c7810 */ /* 0x000fe20007ffe0ff */
        /* <DEDUP_REMOVED lines=32> */
.L_x_47:
[----:B------:R-:W-:-:S13]  /*4da0*/  ISETP.NE.OR P0, PT, R8, R9, P0 ;  /* 0x000000090800720c */ /* 0x000fda0000705670 */
[----:B------:R-:W-:Y:S05]  /*4db0*/  @!P0 BRA `(.L_x_42) ;  /* 0x0000000000808947 */ /* 0x000fea0003800000 */
.L_x_44:
[C---:B------:R-:W-:Y:S01]  /*4dc0*/  VIADD R10, R4.reuse, 0x2000 ;  /* 0x00002000040a7836 */ /* 0x040fe20000000000 */
[----:B------:R-:W-:Y:S01]  /*4dd0*/  LEA R13, R3, R4, 0x18 ;  /* 0x00000004030d7211 */ /* 0x000fe200078ec0ff */
[----:B012---:R-:W-:-:S03]  /*4de0*/  VIADD R14, R4, 0x3000 ;  /* 0x00003000040e7836 */ /* 0x007fc60000000000 */
[C---:B----4-:R-:W-:Y:S02]  /*4df0*/  LEA R19, R3.reuse, R10, 0x18 ;  /* 0x0000000a03137211 */ /* 0x050fe400078ec0ff */
[----:B------:R-:W-:-:S07]  /*4e00*/  LEA R21, R3, R14, 0x18 ;  /* 0x0000000e03157211 */ /* 0x000fce00078ec0ff */
.L_x_48:
[----:B------:R-:W-:Y:S01]  /*4e10*/  LEA R24, R8, R2, 0x2 ;  /* 0x0000000208187211 */ /* 0x000fe200078e10ff */
[C---:B------:R-:W-:Y:S01]  /*4e20*/  IMAD R25, R12.reuse, 0x4, R19 ;  /* 0x000000040c197824 */ /* 0x040fe200078e0213 */
[----:B0-----:R-:W-:Y:S01]  /*4e30*/  LEA R23, R12, R21, 0x3 ;  /* 0x000000150c177211 */ /* 0x001fe200078e18ff */
[C---:B------:R-:W-:Y:S02]  /*4e40*/  IMAD R26, R8.reuse, 0x4, R13 ;  /* 0x00000004081a7824 */ /* 0x040fe400078e020d */
[----:B---3--:R-:W-:Y:S01]  /*4e50*/  HFMA2 R17, -RZ, RZ, 0, 0 ;  /* 0x00000000ff117431 */ /* 0x008fe200000001ff */
[----:B------:R-:W0:Y:S01]  /*4e60*/  LDS R16, [R24] ;  /* 0x0000000018107984 */ /* 0x000e220000000800 */
[----:B------:R-:W-:Y:S02]  /*4e70*/  IMAD.MOV.U32 R11, RZ, RZ, RZ ;  /* 0x000000ffff0b7224 */ /* 0x000fe400078e00ff */
[----:B------:R-:W-:Y:S02]  /*4e80*/  IMAD.MOV.U32 R15, RZ, RZ, RZ ;  /* 0x000000ffff0f7224 */ /* 0x000fe400078e00ff */
[----:B------:R-:W-:-:S02]  /*4e90*/  VIADD R8, R8, 0x4 ;  /* 0x0000000408087836 */ /* 0x000fc40000000000 */
[----:B------:R-:W-:-:S03]  /*4ea0*/  VIADD R12, R12, 0x4 ;  /* 0x000000040c0c7836 */ /* 0x000fc60000000000 */
        /* <DEDUP_REMOVED lines=17> */
.L_x_42:
[----:B------:R-:W-:Y:S01]  /*4fc0*/  LEA R8, R3, R4, 0x18 ;  /* 0x0000000403087211 */ /* 0x000fe200078ec0ff */
[----:B------:R-:W5:Y:S04]  /*4fd0*/  LDCU UR4, c[0x0][0x3bc] ;  /* 0x00007780ff0477ac */ /* 0x000f680008000800 */
[----:B0-----:R-:W0:Y:S01]  /*4fe0*/  LDS R10, [R8+0x5008] ;  /* 0x00500800080a7984 */ /* 0x001e220000000800 */
[----:B-----5:R-:W-:Y:S01]  /*4ff0*/  MOV R11, UR4 ;  /* 0x00000004000b7c02 */ /* 0x020fe20008000f00 */
[----:B0-----:R-:W-:-:S05]  /*5000*/  IMAD.IADD R10, R9, 0x1, R10 ;  /* 0x00000001090a7824 */ /* 0x001fca00078e020a */
[----:B------:R-:W-:-:S13]  /*5010*/  ISETP.GE.AND P0, PT, R10, R11, PT ;  /* 0x0000000b0a00720c */ /* 0x000fda0003f06270 */
[----:B------:R-:W-:Y:S05]  /*5020*/  @!P0 BRA `(.L_x_49) ;  /* 0xffffffe000288947 */ /* 0x000fea000383ffff */
.L_x_30:
[----:B------:R-:W-:-:S13]  /*5030*/  ISETP.GE.AND P0, PT, R12, R11, PT ;  /* 0x0000000b0c00720c */ /* 0x000fda0003f06270 */
[----:B------:R-:W-:Y:S05]  /*5040*/  @P0 BRA `(.L_x_50) ;  /* 0x0000000c00480947 */ /* 0x000fea0003800000 */
[--C-:B---3--:R-:W-:Y:S01]  /*5050*/  IMAD.IADD R16, R11, 0x1, -R12.reuse ;  /* 0x000000010b107824 */ /* 0x108fe200078e0a0c */
[----:B------:R-:W-:Y:S01]  /*5060*/  MOV R13, R9 ;  /* 0x00000009000d7202 */ /* 0x000fe20000000f00 */
[----:B------:R-:W-:-:S03]  /*5070*/  IMAD.MOV.U32 R10, RZ, RZ, R12 ;  /* 0x000000ffff0a7224 */ /* 0x000fc600078e000c */
[----:B------:R-:W-:-:S13]  /*5080*/  LOP3.LUT P0, R16, R16, 0x3, RZ, 0xc0, !PT ;  /* 0x0000000310107812 */ /* 0x000fda000780c0ff */
[----:B------:R-:W-:Y:S05]  /*5090*/  @!P0 BRA `(.L_x_51) ;  /* 0x0000000000848947 */ /* 0x000fea0003800000 */
[C---:B------:R-:W-:Y:S01]  /*50a0*/  IMAD R17, R9.reuse, 0x4, R2 ;  /* 0x0000000409117824 */ /* 0x040fe200078e0202 */
[----:B------:R-:W-:Y:S01]  /*50b0*/  IADD3 R10, PT, PT, R4, 0x2000, RZ ;  /* 0x00002000040a7810 */ /* 0x000fe20007ffe0ff */
[----:B------:R-:W-:Y:S01]  /*50c0*/  IMAD R20, R9, 0x4, R8 ;  /* 0x0000000409147824 */ /* 0x000fe200078e0208 */
[----:B------:R-:W-:Y:S01]  /*50d0*/  ISETP.NE.AND P0, PT, R16, 0x1, PT ;  /* 0x000000011000780c */ /* 0x000fe20003f05270 */
[----:B-12---:R-:W-:Y:S01]  /*50e0*/  IMAD.MOV.U32 R15, RZ, RZ, RZ ;  /* 0x000000ffff0f7224 */ /* 0x006fe200078e00ff */
[----:B----4-:R-:W0:Y:S01]  /*50f0*/  LDS R18, [R17] ;  /* 0x0000000011127984 */ /* 0x010e220000000800 */
[----:B------:R-:W-:Y:S01]  /*5100*/  LEA R19, R3, R10, 0x18 ;  /* 0x0000000a03137211 */ /* 0x000fe200078ec0ff */
[----:B------:R-:W-:Y:S01]  /*5110*/  VIADD R13, R9, 0x1 ;  /* 0x00000001090d7836 */ /* 0x000fe20000000000 */
[----:B------:R-:W-:-:S03]  /*5120*/  IADD3 R10, PT, PT, R4, 0x3000, RZ ;  /* 0x00003000040a7810 */ /* 0x000fc60007ffe0ff */
[C---:B------:R-:W-:Y:S01]  /*5130*/  IMAD R19, R12.reuse, 0x4, R19 ;  /* 0x000000040c137824 */ /* 0x040fe200078e0213 */
[----:B------:R-:W-:Y:S02]  /*5140*/  LEA R21, R3, R10, 0x18 ;  /* 0x0000000a03157211 */ /* 0x000fe400078ec0ff */
[----:B------:R-:W-:-:S03]  /*5150*/  IADD3 R10, PT, PT, R12, 0x1, RZ ;  /* 0x000000010c0a7810 */ /* 0x000fc60007ffe0ff */
        /* <DEDUP_REMOVED lines=15> */
[----:B---3--:R-:W-:Y:S01]  /*5250*/  IMAD.MOV.U32 R15, RZ, RZ, RZ ;  /* 0x000000ffff0f7224 */ /* 0x008fe200078e00ff */
[----:B------:R-:W-:Y:S01]  /*5260*/  IADD3 R13, PT, PT, R9, 0x3, RZ ;  /* 0x00000003090d7810 */ /* 0x000fe20007ffe0ff */
[----:B------:R-:W-:Y:S01]  /*5270*/  VIADD R10, R12, 0x3 ;  /* 0x000000030c0a7836 */ /* 0x000fe20000000000 */
[----:B0-----:R-:W-:Y:S04]  /*5280*/  STS [R19+0x8], R17 ;  /* 0x0000081113007388 */ /* 0x001fe80000000800 */
[----:B------:R-:W0:Y:S04]  /*5290*/  LDS R14, [R20+0x8] ;  /* 0x00000800140e7984 */ /* 0x000e280000000800 */
[----:B0-----:R0:W-:Y:S02]  /*52a0*/  STS.64 [R21+0x10], R14 ;  /* 0x0000100e15007388 */ /* 0x0011e40000000a00 */
.L_x_51:
[----:B------:R-:W-:-:S05]  /*52b0*/  IMAD.IADD R9, R12, 0x1, -R11 ;  /* 0x000000010c097824 */ /* 0x000fca00078e0a0b */
[----:B------:R-:W-:-:S13]  /*52c0*/  ISETP.GT.U32.AND P0, PT, R9, -0x4, PT ;  /* 0xfffffffc0900780c */ /* 0x000fda0003f04070 */
[----:B------:R-:W-:Y:S05]  /*52d0*/  @P0 BRA `(.L_x_50) ;  /* 0x0000000800a40947 */ /* 0x000fea0003800000 */
[----:B------:R-:W-:-:S13]  /*52e0*/  ISETP.GE.AND P0, PT, R10, R11, PT ;  /* 0x0000000b0a00720c */ /* 0x000fda0003f06270 */
[----:B------:R-:W-:Y:S05]  /*52f0*/  @P0 BRA `(.L_x_52) ;  /* 0x0000000800200947 */ /* 0x000fea0003800000 */
[----:B------:R-:W-:Y:S02]  /*5300*/  IADD3 R9, PT, PT, -R10, R11, RZ ;  /* 0x0000000b0a097210 */ /* 0x000fe40007ffe1ff */
[----:B------:R-:W-:Y:S02]  /*5310*/  PLOP3.LUT P0, PT, PT, PT, PT, 0x80, 0x8 ;  /* 0x000000000008781c */ /* 0x000fe40003f0f070 */
[----:B------:R-:W-:-:S13]  /*5320*/  ISETP.GT.AND P1, PT, R9, 0xc, PT ;  /* 0x0000000c0900780c */ /* 0x000fda0003f24270 */
[----:B------:R-:W-:Y:S05]  /*5330*/  @!P1 BRA `(.L_x_53) ;  /* 0x0000000400449947 */ /* 0x000fea0003800000 */
[C---:B------:R-:W-:Y:S01]  /*5340*/  VIADD R12, R4.reuse, 0x2000 ;  /* 0x00002000040c7836 */ /* 0x040fe20000000000 */
[----:B------:R-:W-:Y:S01]  /*5350*/  PLOP3.LUT P0, PT, PT, PT, PT, 0x8, 0x80 ;  /* 0x000000000080781c */ /* 0x000fe20003f0e170 */
[----:B0123--:R-:W-:Y:S01]  /*5360*/  VIADD R14, R4, 0x3000 ;  /* 0x00003000040e7836 */ /* 0x00ffe20000000000 */
[----:B----4-:R-:W-:Y:S02]  /*5370*/  IADD3 R21, PT, PT, R11, -0xc, RZ ;  /* 0xfffffff40b157810 */ /* 0x010fe40007ffe0ff */
[C---:B------:R-:W-:Y:S02]  /*5380*/  LEA R23, R3.reuse, R12, 0x18 ;  /* 0x0000000c03177211 */ /* 0x040fe400078ec0ff */
[----:B------:R-:W-:-:S07]  /*5390*/  LEA R9, R3, R14, 0x18 ;  /* 0x0000000e03097211 */ /* 0x000fce00078ec0ff */
.L_x_54:
[C---:B------:R-:W-:Y:S01]  /*53a0*/  IMAD R22, R13.reuse, 0x4, R2 ;  /* 0x000000040d167824 */ /* 0x040fe200078e0202 */
[C---:B------:R-:W-:Y:S01]  /*53b0*/  LEA R12, R13.reuse, R8, 0x2 ;  /* 0x000000080d0c7211 */ /* 0x040fe200078e10ff */
[C---:B------:R-:W-:Y:S02]  /*53c0*/  IMAD R20, R10.reuse, 0x4, R23 ;  /* 0x000000040a147824 */ /* 0x040fe400078e0217 */
[----:B------:R-:W-:Y:S02]  /*53d0*/  HFMA2 R19, -RZ, RZ, 0, 0 ;  /* 0x00000000ff137431 */ /* 0x000fe400000001ff */
[C---:B0-----:R-:W-:Y:S01]  /*53e0*/  IMAD R25, R10.reuse, 0x8, R9 ;  /* 0x000000080a197824 */ /* 0x041fe200078e0209 */
[----:B------:R-:W0:Y:S01]  /*53f0*/  LDS R15, [R22] ;  /* 0x00000000160f7984 */ /* 0x000e220000000800 */
[----:B------:R-:W-:Y:S01]  /*5400*/  IMAD.MOV.U32 R17, RZ, RZ, RZ ;  /* 0x000000ffff117224 */ /* 0x000fe200078e00ff */
[----:B------:R-:W-:Y:S01]  /*5410*/  IADD3 R13, PT, PT, R13, 0x10, RZ ;  /* 0x000000100d0d7810 */ /* 0x000fe20007ffe0ff */
[----:B------:R-:W-:-:S05]  /*5420*/  VIADD R10, R10, 0x10 ;  /* 0x000000100a0a7836 */ /* 0x000fca0000000000 */
        /* <DEDUP_REMOVED lines=66> */
.L_x_53:
[----:B------:R-:W-:-:S05]  /*5850*/  IMAD.IADD R9, R11, 0x1, -R10 ;  /* 0x000000010b097824 */ /* 0x000fca00078e0a0a */
[----:B------:R-:W-:-:S13]  /*5860*/  ISETP.GT.AND P1, PT, R9, 0x4, PT ;  /* 0x000000040900780c */ /* 0x000fda0003f24270 */
[----:B------:R-:W-:Y:S05]  /*5870*/  @!P1 BRA `(.L_x_55) ;  /* 0x0000000000b89947 */ /* 0x000fea0003800000 */
[----:B------:R-:W-:Y:S01]  /*5880*/  IMAD R20, R13, 0x4, R2 ;  /* 0x000000040d147824 */ /* 0x000fe200078e0202 */
[C---:B------:R-:W-:Y:S01]  /*5890*/  IADD3 R12, PT, PT, R4.reuse, 0x2000, RZ ;  /* 0x00002000040c7810 */ /* 0x040fe20007ffe0ff */
[----:B----4-:R-:W-:Y:S01]  /*58a0*/  IMAD.MOV.U32 R19, RZ, RZ, RZ ;  /* 0x000000ffff137224 */ /* 0x010fe200078e00ff */
[----:B0123--:R-:W-:Y:S02]  /*58b0*/  IADD3 R14, PT, PT, R4, 0x3000, RZ ;  /* 0x00003000040e7810 */ /* 0x00ffe40007ffe0ff */
[----:B------:R-:W0:Y:S01]  /*58c0*/  LDS R17, [R20] ;  /* 0x0000000014117984 */ /* 0x000e220000000800 */
[C---:B------:R-:W-:Y:S02]  /*58d0*/  LEA R9, R3.reuse, R12, 0x18 ;  /* 0x0000000c03097211 */ /* 0x040fe400078ec0ff */
[----:B------:R-:W-:Y:S02]  /*58e0*/  LEA R21, R3, R14, 0x18 ;  /* 0x0000000e03157211 */ /* 0x000fe400078ec0ff */
[----:B------:R-:W-:Y:S01]  /*58f0*/  MOV R15, RZ ;  /* 0x000000ff000f7202 */ /* 0x000fe20000000f00 */
[----:B------:R-:W-:Y:S01]  /*5900*/  IMAD R12, R10, 0x4, R9 ;  /* 0x000000040a0c7824 */ /* 0x000fe200078e0209 */
[----:B------:R-:W-:Y:S01]  /*5910*/  PLOP3.LUT P0, PT, PT, PT, PT, 0x8, 0x80 ;  /* 0x000000000080781c */ /* 0x000fe20003f0e170 */
[----:B------:R-:W-:-:S02]  /*5920*/  IMAD R9, R13, 0x4, R8 ;  /* 0x000000040d097824 */ /* 0x000fc400078e0208 */
        /* <DEDUP_REMOVED lines=35> */
.L_x_55:
[----:B------:R-:W-:-:S13]  /*5b60*/  ISETP.NE.OR P0, PT, R10, R11, P0 ;  /* 0x0000000b0a00720c */ /* 0x000fda0000705670 */
[----:B------:R-:W-:Y:S05]  /*5b70*/  @!P0 BRA `(.L_x_50) ;  /* 0x00000000007c8947 */ /* 0x000fea0003800000 */
.L_x_52:
[C---:B------:R-:W-:Y:S02]  /*5b80*/  VIADD R12, R4.reuse, 0x2000 ;  /* 0x00002000040c7836 */ /* 0x040fe40000000000 */
[----:B0123--:R-:W-:-:S03]  /*5b90*/  VIADD R14, R4, 0x3000 ;  /* 0x00003000040e7836 */ /* 0x00ffc60000000000 */
[C---:B------:R-:W-:Y:S02]  /*5ba0*/  LEA R9, R3.reuse, R12, 0x18 ;  /* 0x0000000c03097211 */ /* 0x040fe400078ec0ff */
[----:B----4-:R-:W-:-:S07]  /*5bb0*/  LEA R21, R3, R14, 0x18 ;  /* 0x0000000e03157211 */ /* 0x010fce00078ec0ff */
.L_x_56:
[C---:B------:R-:W-:Y:S01]  /*5bc0*/  LEA R24, R13.reuse, R2, 0x2 ;  /* 0x000000020d187211 */ /* 0x040fe200078e10ff */
[C---:B------:R-:W-:Y:S01]  /*5bd0*/  IMAD R25, R10.reuse, 0x4, R9 ;  /* 0x000000040a197824 */ /* 0x040fe200078e0209 */
[C---:B0-----:R-:W-:Y:S01]  /*5be0*/  LEA R23, R10.reuse, R21, 0x3 ;  /* 0x000000150a177211 */ /* 0x041fe200078e18ff */
[----:B------:R-:W-:Y:S02]  /*5bf0*/  IMAD R26, R13, 0x4, R8 ;  /* 0x000000040d1a7824 */ /* 0x000fe400078e0208 */
[----:B------:R-:W-:Y:S01]  /*5c00*/  HFMA2 R19, -RZ, RZ, 0, 0 ;  /* 0x00000000ff137431 */ /* 0x000fe200000001ff */
        /* <DEDUP_REMOVED lines=22> */
.L_x_50:
[----:B------:R-:W-:Y:S02]  /*5d70*/  ISETP.GE.U32.AND P0, PT, R11, 0x8, PT ;  /* 0x000000080b00780c */ /* 0x000fe40003f06070 */
[----:B------:R-:W-:-:S11]  /*5d80*/  MOV R9, RZ ;  /* 0x000000ff00097202 */ /* 0x000fd60000000f00 */
[----:B------:R-:W-:Y:S05]  /*5d90*/  @!P0 BRA `(.L_x_57) ;  /* 0x0000000000b48947 */ /* 0x000fea0003800000 */
[C---:B------:R-:W-:Y:S01]  /*5da0*/  VIADD R10, R4.reuse, 0x2000 ;  /* 0x00002000040a7836 */ /* 0x040fe20000000000 */
[----:B------:R-:W-:Y:S01]  /*5db0*/  MOV R13, RZ ;  /* 0x000000ff000d7202 */ /* 0x000fe20000000f00 */
[----:B------:R-:W-:-:S03]  /*5dc0*/  VIADD R12, R4, 0x3000 ;  /* 0x00003000040c7836 */ /* 0x000fc60000000000 */
[C---:B------:R-:W-:Y:S02]  /*5dd0*/  LEA R10, R3.reuse, R10, 0x18 ;  /* 0x0000000a030a7211 */ /* 0x040fe400078ec0ff */
[----:B------:R-:W-:-:S07]  /*5de0*/  LEA R9, R3, R12, 0x18 ;  /* 0x0000000c03097211 */ /* 0x000fce00078ec0ff */
.L_x_58:
[C---:B0123--:R-:W-:Y:S01]  /*5df0*/  IMAD R15, R13.reuse, 0x4, R10 ;  /* 0x000000040d0f7824 */ /* 0x04ffe200078e020a */
[C---:B------:R-:W-:Y:S01]  /*5e00*/  LEA R12, R13.reuse, R9, 0x3 ;  /* 0x000000090d0c7211 */ /* 0x040fe200078e18ff */
[C---:B------:R-:W-:Y:S02]  /*5e10*/  IMAD R14, R13.reuse, 0x4, R2 ;  /* 0x000000040d0e7824 */ /* 0x040fe400078e0202 */
[C---:B------:R-:W-:Y:S01]  /*5e20*/  IMAD R16, R13.reuse, 0x4, R8 ;  /* 0x000000040d107824 */ /* 0x040fe200078e0208 */
[----:B------:R-:W0:Y:S01]  /*5e30*/  LDS R17, [R15] ;  /* 0x000000000f117984 */ /* 0x000e220000000800 */
[----:B------:R-:W-:-:S05]  /*5e40*/  VIADD R13, R13, 0x8 ;  /* 0x000000080d0d7836 */ /* 0x000fca0000000000 */
[----:B------:R-:W-:Y:S01]  /*5e50*/  ISETP.NE.AND P0, PT, R13, R7, PT ;  /* 0x000000070d00720c */ /* 0x000fe20003f05270 */
[----:B0-----:R-:W-:Y:S04]  /*5e60*/  STS [R14], R17 ;  /* 0x000000110e007388 */ /* 0x001fe80000000800 */
[----:B----4-:R-:W0:Y:S04]  /*5e70*/  LDS R19, [R12] ;  /* 0x000000000c137984 */ /* 0x010e280000000800 */
[----:B0-----:R-:W-:Y:S04]  /*5e80*/  STS [R16], R19 ;  /* 0x0000001310007388 */ /* 0x001fe80000000800 */
[----:B------:R-:W0:Y:S04]  /*5e90*/  LDS R21, [R15+0x4] ;  /* 0x000004000f157984 */ /* 0x000e280000000800 */
[----:B0-----:R-:W-:Y:S04]  /*5ea0*/  STS [R14+0x4], R21 ;  /* 0x000004150e007388 */ /* 0x001fe80000000800 */
        /* <DEDUP_REMOVED lines=25> */
[----:B0-----:R0:W-:Y:S01]  /*6040*/  STS [R16+0x1c], R23 ;  /* 0x00001c1710007388 */ /* 0x0011e20000000800 */
[----:B------:R-:W-:Y:S05]  /*6050*/  @P0 BRA `(.L_x_58) ;  /* 0xfffffffc00640947 */ /* 0x000fea000383ffff */
[----:B------:R-:W-:-:S07]  /*6060*/  MOV R9, R7 ;  /* 0x0000000700097202 */ /* 0x000fce0000000f00 */
.L_x_57:
[----:B------:R-:W-:-:S13]  /*6070*/  ISETP.NE.AND P0, PT, R5, RZ, PT ;  /* 0x000000ff0500720c */ /* 0x000fda0003f05270 */
[----:B------:R-:W-:Y:S05]  /*6080*/  @!P0 BRA `(.L_x_59) ;  /* 0x0000000000fc8947 */ /* 0x000fea0003800000 */
[----:B------:R-:W-:Y:S01]  /*6090*/  VIADD R10, R5, 0xffffffff ;  /* 0xffffffff050a7836 */ /* 0x000fe20000000000 */
[----:B------:R-:W-:-:S04]  /*60a0*/  ISETP.NE.AND P1, PT, R6, RZ, PT ;  /* 0x000000ff0600720c */ /* 0x000fc80003f25270 */
[----:B------:R-:W-:-:S13]  /*60b0*/  ISETP.GE.U32.AND P0, PT, R10, 0x3, PT ;  /* 0x000000030a00780c */ /* 0x000fda0003f06070 */
[----:B------:R-:W-:Y:S05]  /*60c0*/  @!P0 BRA `(.L_x_60) ;  /* 0x0000000000648947 */ /* 0x000fea0003800000 */
[C---:B------:R-:W-:Y:S02]  /*60d0*/  VIADD R10, R4.reuse, 0x2000 ;  /* 0x00002000040a7836 */ /* 0x040fe40000000000 */
[----:B0123--:R-:W-:Y:S02]  /*60e0*/  VIADD R14, R4, 0x3000 ;  /* 0x00003000040e7836 */ /* 0x00ffe40000000000 */
[----:B------:R-:W-:Y:S01]  /*60f0*/  IMAD R13, R9, 0x4, R2 ;  /* 0x00000004090d7824 */ /* 0x000fe200078e0202 */
[----:B------:R-:W-:Y:S01]  /*6100*/  LEA R10, R3, R10, 0x18 ;  /* 0x0000000a030a7211 */ /* 0x000fe200078ec0ff */
[----:B------:R-:W-:Y:S01]  /*6110*/  IMAD R16, R9, 0x4, R8 ;  /* 0x0000000409107824 */ /* 0x000fe200078e0208 */
[----:B------:R-:W-:Y:S02]  /*6120*/  LEA R14, R3, R14, 0x18 ;  /* 0x0000000e030e7211 */ /* 0x000fe400078ec0ff */
[C---:B------:R-:W-:Y:S02]  /*6130*/  LEA R10, R9.reuse, R10, 0x2 ;  /* 0x0000000a090a7211 */ /* 0x040fe400078e10ff */
[C---:B------:R-:W-:Y:S01]  /*6140*/  LEA R14, R9.reuse, R14, 0x3 ;  /* 0x0000000e090e7211 */ /* 0x040fe200078e18ff */
[----:B------:R-:W-:-:S02]  /*6150*/  VIADD R9, R9, 0x4 ;  /* 0x0000000409097836 */ /* 0x000fc40000000000 */
[----:B------:R-:W0:Y:S04]  /*6160*/  LDS R12, [R10] ;  /* 0x000000000a0c7984 */ /* 0x000e280000000800 */
[----:B0-----:R-:W-:Y:S04]  /*6170*/  STS [R13], R12 ;  /* 0x0000000c0d007388 */ /* 0x001fe80000000800 */
[----:B------:R-:W0:Y:S04]  /*6180*/  LDS R15, [R14] ;  /* 0x000000000e0f7984 */ /* 0x000e280000000800 */
[----:B0-----:R-:W-:Y:S04]  /*6190*/  STS [R16], R15 ;  /* 0x0000000f10007388 */ /* 0x001fe80000000800 */
[----:B----4-:R-:W0:Y:S04]  /*61a0*/  LDS R18, [R10+0x4] ;  /* 0x000004000a127984 */ /* 0x010e280000000800 */
        /* <DEDUP_REMOVED lines=10> */
[----:B0-----:R0:W-:Y:S02]  /*6250*/  STS [R16+0xc], R15 ;  /* 0x00000c0f10007388 */ /* 0x0011e40000000800 */
.L_x_60:
[----:B------:R-:W-:Y:S05]  /*6260*/  @!P1 BRA `(.L_x_59) ;  /* 0x0000000000849947 */ /* 0x000fea0003800000 */
[----:B------:R-:W-:Y:S02]  /*6270*/  ISETP.NE.AND P0, PT, R6, 0x1, PT ;  /* 0x000000010600780c */ /* 0x000fe40003f05270 */
[----:B------:R-:W-:-:S11]  /*6280*/  LOP3.LUT P1, RZ, R11, 0x1, RZ, 0xc0, !PT ;  /* 0x000000010bff7812 */ /* 0x000fd6000782c0ff */
[----:B------:R-:W-:Y:S05]  /*6290*/  @!P0 BRA `(.L_x_61) ;  /* 0x0000000000448947 */ /* 0x000fea0003800000 */
[C---:B------:R-:W-:Y:S01]  /*62a0*/  IADD3 R10, PT, PT, R4.reuse, 0x2000, RZ ;  /* 0x00002000040a7810 */ /* 0x040fe20007ffe0ff */
[----:B------:R-:W-:Y:S01]  /*62b0*/  VIADD R12, R4, 0x3000 ;  /* 0x00003000040c7836 */ /* 0x000fe20000000000 */
[C---:B0--3--:R-:W-:Y:S01]  /*62c0*/  LEA R16, R9.reuse, R2, 0x2 ;  /* 0x0000000209107211 */ /* 0x049fe200078e10ff */
[----:B----4-:R-:W-:Y:S01]  /*62d0*/  IMAD R19, R9, 0x4, R8 ;  /* 0x0000000409137824 */ /* 0x010fe200078e0208 */
[C---:B------:R-:W-:Y:S02]  /*62e0*/  LEA R10, R3.reuse, R10, 0x18 ;  /* 0x0000000a030a7211 */ /* 0x040fe400078ec0ff */
[----:B------:R-:W-:-:S03]  /*62f0*/  LEA R12, R3, R12, 0x18 ;  /* 0x0000000c030c7211 */ /* 0x000fc600078ec0ff */
[C---:B-12---:R-:W-:Y:S02]  /*6300*/  IMAD R15, R9.reuse, 0x4, R10 ;  /* 0x00000004090f7824 */ /* 0x046fe400078e020a */
[C---:B------:R-:W-:Y:S01]  /*6310*/  IMAD R17, R9.reuse, 0x8, R12 ;  /* 0x0000000809117824 */ /* 0x040fe200078e020c */
[----:B------:R-:W-:Y:S02]  /*6320*/  IADD3 R9, PT, PT, R9, 0x2, RZ ;  /* 0x0000000209097810 */ /* 0x000fe40007ffe0ff */
[----:B------:R-:W0:Y:S04]  /*6330*/  LDS R10, [R15] ;  /* 0x000000000f0a7984 */ /* 0x000e280000000800 */
[----:B0-----:R-:W-:Y:S04]  /*6340*/  STS [R16], R10 ;  /* 0x0000000a10007388 */ /* 0x001fe80000000800 */
[----:B------:R-:W0:Y:S04]  /*6350*/  LDS R12, [R17] ;  /* 0x00000000110c7984 */ /* 0x000e280000000800 */
[----:B0-----:R-:W-:Y:S04]  /*6360*/  STS [R19], R12 ;  /* 0x0000000c13007388 */ /* 0x001fe80000000800 */
[----:B------:R-:W0:Y:S04]  /*6370*/  LDS R13, [R15+0x4] ;  /* 0x000004000f0d7984 */ /* 0x000e280000000800 */
[----:B0-----:R-:W-:Y:S04]  /*6380*/  STS [R16+0x4], R13 ;  /* 0x0000040d10007388 */ /* 0x001fe80000000800 */
[----:B------:R-:W0:Y:S04]  /*6390*/  LDS R14, [R17+0x8] ;  /* 0x00000800110e7984 */ /* 0x000e280000000800 */
[----:B0-----:R0:W-:Y:S02]  /*63a0*/  STS [R19+0x4], R14 ;  /* 0x0000040e13007388 */ /* 0x0011e40000000800 */
.L_x_61:
[----:B------:R-:W-:Y:S05]  /*63b0*/  @!P1 BRA `(.L_x_59) ;  /* 0x0000000000309947 */ /* 0x000fea0003800000 */
[C---:B------:R-:W-:Y:S01]  /*63c0*/  VIADD R10, R4.reuse, 0x2000 ;  /* 0x00002000040a7836 */ /* 0x040fe20000000000 */
[----:B------:R-:W-:Y:S01]  /*63d0*/  IADD3 R12, PT, PT, R4, 0x3000, RZ ;  /* 0x00003000040c7810 */ /* 0x000fe20007ffe0ff */
[----:B------:R-:W-:-:S03]  /*63e0*/  IMAD R13, R9, 0x4, R2 ;  /* 0x00000004090d7824 */ /* 0x000fc600078e0202 */
[C---:B------:R-:W-:Y:S02]  /*63f0*/  LEA R10, R3.reuse, R10, 0x18 ;  /* 0x0000000a030a7211 */ /* 0x040fe400078ec0ff */
[----:B------:R-:W-:-:S03]  /*6400*/  LEA R12, R3, R12, 0x18 ;  /* 0x0000000c030c7211 */ /* 0x000fc600078ec0ff */
[C---:B------:R-:W-:Y:S02]  /*6410*/  IMAD R10, R9.reuse, 0x4, R10 ;  /* 0x00000004090a7824 */ /* 0x040fe400078e020a */
[C---:B------:R-:W-:Y:S01]  /*6420*/  IMAD R12, R9.reuse, 0x8, R12 ;  /* 0x00000008090c7824 */ /* 0x040fe200078e020c */
[----:B------:R-:W-:-:S03]  /*6430*/  LEA R9, R9, R8, 0x2 ;  /* 0x0000000809097211 */ /* 0x000fc600078e10ff */
[----:B------:R-:W5:Y:S04]  /*6440*/  LDS R10, [R10] ;  /* 0x000000000a0a7984 */ /* 0x000f680000000800 */
[----:B-----5:R-:W-:Y:S04]  /*6450*/  STS [R13], R10 ;  /* 0x0000000a0d007388 */ /* 0x020fe80000000800 */
[----:B------:R-:W5:Y:S04]  /*6460*/  LDS R12, [R12] ;  /* 0x000000000c0c7984 */ /* 0x000f680000000800 */
[----:B-----5:R0:W-:Y:S02]  /*6470*/  STS [R9], R12 ;  /* 0x0000000c09007388 */ /* 0x0201e40000000800 */
.L_x_59:
[----:B0-----:R-:W0:Y:S02]  /*6480*/  LDS R9, [R8+0x5008] ;  /* 0x0050080008097984 */ /* 0x001e240000000800 */
[----:B0-----:R-:W-:-:S05]  /*6490*/  IMAD.SHL.U32 R9, R9, 0x2, RZ ;  /* 0x0000000209097824 */ /* 0x001fca00078e00ff */
[----:B------:R-:W-:Y:S04]  /*64a0*/  STS [R8+0x5008], R9 ;  /* 0x0050080908007388 */ /* 0x000fe80000000800 */
[----:B------:R-:W0:Y:S02]  /*64b0*/  LDS R10, [R8+0x5008] ;  /* 0x00500800080a7984 */ /* 0x000e240000000800 */
[----:B0-----:R-:W-:-:S13]  /*64c0*/  ISETP.GE.AND P0, PT, R10, R11, PT ;  /* 0x0000000b0a00720c */ /* 0x001fda0003f06270 */
[----:B------:R-:W-:Y:S05]  /*64d0*/  @!P0 BRA `(.L_x_62) ;  /* 0xffffffc800c08947 */ /* 0x000fea000383ffff */
.L_x_0:
[----:B------:R-:W-:Y:S05]  /*64e0*/  WARPSYNC.ALL ;  /* 0x0000000000007948 */ /* 0x000fea0003800000 */
[----:B------:R-:W-:Y:S01]  /*64f0*/  BAR.SYNC.DEFER_BLOCKING 0x0 ;  /* 0x0000000000007b1d */ /* 0x000fe20000010000 */
[----:B------:R-:W-:Y:S01]  /*6500*/  ISETP.NE.AND P0, PT, R29, RZ, PT ;  /* 0x000000ff1d00720c */ /* 0x000fe20003f05270 */
[C---:B------:R-:W-:Y:S01]  /*6510*/  VIADD R10, R4.reuse, 0x3000 ;  /* 0x00003000040a7836 */ /* 0x040fe20000000000 */
[----:B012-4-:R-:W-:Y:S01]  /*6520*/  IADD3 R12, PT, PT, R4, 0x2000, RZ ;  /* 0x00002000040c7810 */ /* 0x017fe20007ffe0ff */
[----:B------:R-:W-:Y:S02]  /*6530*/  IMAD.MOV.U32 R7, RZ, RZ, RZ ;  /* 0x000000ffff077224 */ /* 0x000fe400078e00ff */
[----:B------:R-:W-:Y:S01]  /*6540*/  BSSY.RECONVERGENT B0, `(.L_x_63) ;  /* 0x0000016000007945 */ /* 0x000fe20003800200 */
[----:B------:R-:W-:-:S02]  /*6550*/  LEA R10, R3, R10, 0x18 ;  /* 0x0000000a030a7211 */ /* 0x000fc400078ec0ff */
[----:B------:R-:W-:-:S03]  /*6560*/  LEA R12, R3, R12, 0x18 ;  /* 0x0000000c030c7211 */ /* 0x000fc600078ec0ff */
[C---:B------:R-:W-:Y:S02]  /*6570*/  IMAD R9, R29.reuse, 0x8, R10 ;  /* 0x000000081d097824 */ /* 0x040fe400078e020a */
[----:B------:R-:W-:Y:S01]  /*6580*/  @!P0 IMAD.MOV.U32 R10, RZ, RZ, -0x1 ;  /* 0xffffffffff0a8424 */ /* 0x000fe200078e00ff */
[----:B------:R-:W-:Y:S01]  /*6590*/  @!P0 MOV R11, 0xffffffff ;  /* 0xffffffff000b8802 */ /* 0x000fe20000000f00 */
[----:B------:R-:W-:Y:S01]  /*65a0*/  IMAD R5, R29, 0x4, R12 ;  /* 0x000000041d057824 */ /* 0x000fe200078e020c */
[----:B------:R-:W0:Y:S04]  /*65b0*/  LDS R6, [R0] ;  /* 0x0000000000067984 */ /* 0x000e280000000800 */
[----:B0-----:R-:W-:Y:S04]  /*65c0*/  STS.64 [R9+0x8], R6 ;  /* 0x0000080609007388 */ /* 0x001fe80000000a00 */
[----:B------:R-:W-:Y:S04]  /*65d0*/  @!P0 STS.64 [R8+0x3000], R10 ;  /* 0x0030000a08008388 */ /* 0x000fe80000000a00 */
[----:B------:R-:W-:Y:S01]  /*65e0*/  STS [R5], RZ ;  /* 0x000000ff05007388 */ /* 0x000fe20000000800 */
[----:B------:R-:W-:Y:S06]  /*65f0*/  BAR.SYNC.DEFER_BLOCKING 0x0 ;  /* 0x0000000000007b1d */ /* 0x000fec0000010000 */
[----:B------:R-:W-:Y:S04]  /*6600*/  LDS.64 R12, [R9+0x8] ;  /* 0x00000800090c7984 */ /* 0x000fe80000000a00 */
[----:B---3--:R-:W0:Y:S02]  /*6610*/  LDS.64 R14, [R9] ;  /* 0x00000000090e7984 */ /* 0x008e240000000a00 */
[----:B0-----:R-:W-:-:S04]  /*6620*/  ISETP.NE.U32.AND P0, PT, R12, R14, PT ;  /* 0x0000000e0c00720c */ /* 0x001fc80003f05070 */
[----:B------:R-:W-:-:S13]  /*6630*/  ISETP.NE.AND.EX P0, PT, R13, R15, PT, P0 ;  /* 0x0000000f0d00720c */ /* 0x000fda0003f05300 */
[----:B------:R-:W-:Y:S05]  /*6640*/  @!P0 BRA `(.L_x_64) ;  /* 0x0000000000148947 */ /* 0x000fea0003800000 */
[----:B------:R-:W-:Y:S01]  /*6650*/  IADD3 R4, PT, PT, R4, 0x5010, RZ ;  /* 0x0000501004047810 */ /* 0x000fe20007ffe0ff */
[----:B------:R-:W-:-:S03]  /*6660*/  IMAD.MOV.U32 R0, RZ, RZ, 0x1 ;  /* 0x00000001ff007424 */ /* 0x000fc600078e00ff */
[----:B------:R-:W-:Y:S02]  /*6670*/  LEA R4, R3, R4, 0x18 ;  /* 0x0000000403047211 */ /* 0x000fe400078ec0ff */
[----:B------:R0:W-:Y:S04]  /*6680*/  STS [R5], R0 ;  /* 0x0000000005007388 */ /* 0x0001e80000000800 */
[----:B------:R0:W-:Y:S02]  /*6690*/  ATOMS.POPC.INC.32 RZ, [R4+URZ] ;  /* 0x0000000004ff7f8c */ /* 0x0001e4000d8000ff */
.L_x_64:
[----:B------:R-:W-:Y:S05]  /*66a0*/  BSYNC.RECONVERGENT B0 ;  /* 0x0000000000007941 */ /* 0x000fea0003800200 */
.L_x_63:
[----:B------:R-:W-:Y:S06]  /*66b0*/  BAR.SYNC.DEFER_BLOCKING 0x0 ;  /* 0x0000000000007b1d */ /* 0x000fec0000010000 */
[----:B------:R-:W-:Y:S04]  /*66c0*/  BSSY.RECONVERGENT B3, `(.L_x_65) ;  /* 0x0000134000037945 */ /* 0x000fe80003800200 */
[----:B------:R-:W-:Y:S05]  /*66d0*/  @!P0 BRA `(.L_x_66) ;  /* 0x0000001000c88947 */ /* 0x000fea0003800000 */
[----:B0-----:R-:W0:Y:S01]  /*66e0*/  LDC R0, c[0x0][0x3bc] ;  /* 0x0000ef00ff007b82 */ /* 0x001e220000000800 */
[----:B------:R-:W-:Y:S01]  /*66f0*/  BSSY.RECONVERGENT B2, `(.L_x_66) ;  /* 0x0000130000027945 */ /* 0x000fe20003800200 */
[----:B0-----:R-:W-:-:S07]  /*6700*/  VIADD R0, R0, 0xffffffff ;  /* 0xffffffff00007836 */ /* 0x001fce0000000000 */
.L_x_86:
[----:B---3--:R-:W-:Y:S01]  /*6710*/  LEA R16, R29, R2, 0x2 ;  /* 0x000000021d107211 */ /* 0x008fe200078e10ff */
[----:B--2---:R-:W0:Y:S04]  /*6720*/  LDC.64 R8, c[0x0][0x398] ;  /* 0x0000e600ff087b82 */ /* 0x004e280000000a00 */
[----:B------:R-:W0:Y:S04]  /*6730*/  LDS R19, [R16] ;  /* 0x0000000010137984 */ /* 0x000e280000000800 */
[----:B-1----:R-:W1:Y:S08]  /*6740*/  LDC.64 R12, c[0x0][0x3b0] ;  /* 0x0000ec00ff0c7b82 */ /* 0x002e700000000a00 */
[----:B----4-:R-:W2:Y:S08]  /*6750*/  LDC.64 R6, c[0x0][0x3a8] ;  /* 0x0000ea00ff067b82 */ /* 0x010eb00000000a00 */
[----:B------:R-:W3:Y:S08]  /*6760*/  LDC.64 R14, c[0x0][0x3c0] ;  /* 0x0000f000ff0e7b82 */ /* 0x000ef00000000a00 */
[----:B------:R-:W4:Y:S01]  /*6770*/  LDC.64 R10, c[0x0][0x3a0] ;  /* 0x0000e800ff0a7b82 */ /* 0x000f220000000a00 */
[----:B0-----:R-:W-:-:S05]  /*6780*/  IMAD.WIDE.U32 R8, R19, 0x4, R8 ;  /* 0x0000000413087825 */ /* 0x001fca00078e0008 */
[----:B------:R-:W3:Y:S01]  /*6790*/  LDG.E R3, desc[UR6][R8.64] ;  /* 0x0000000608037981 */ /* 0x000ee2000c1e1900 */
[----:B-1----:R-:W-:-:S04]  /*67a0*/  IMAD.WIDE.U32 R12, R19, 0x4, R12 ;  /* 0x00000004130c7825 */ /* 0x002fc800078e000c */
[C---:B--2---:R-:W-:Y:S02]  /*67b0*/  IMAD.WIDE.U32 R6, R19.reuse, 0x4, R6 ;  /* 0x0000000413067825 */ /* 0x044fe400078e0006 */
[----:B------:R-:W2:Y:S02]  /*67c0*/  LDG.E R13, desc[UR6][R12.64] ;  /* 0x000000060c0d7981 */ /* 0x000ea4000c1e1900 */
[----:B------:R-:W-:Y:S02]  /*67d0*/  IMAD.MOV.U32 R21, RZ, RZ, 0x1 ;  /* 0x00000001ff157424 */ /* 0x000fe400078e00ff */
[----:B----4-:R-:W-:Y:S01]  /*67e0*/  IMAD.WIDE.U32 R10, R19, 0x4, R10 ;  /* 0x00000004130a7825 */ /* 0x010fe200078e000a */
[----:B---3--:R-:W-:-:S03]  /*67f0*/  ISETP.NE.AND P0, PT, R3, RZ, PT ;  /* 0x000000ff0300720c */ /* 0x008fc60003f05270 */
[----:B------:R-:W-:-:S10]  /*6800*/  IMAD.WIDE.U32 R8, R3, 0x4, R14 ;  /* 0x0000000403087825 */ /* 0x000fd400078e000e */
[----:B------:R-:W0:Y:S01]  /*6810*/  @P0 LDC.64 R4, c[0x0][0x380] ;  /* 0x0000e000ff040b82 */ /* 0x000e220000000a00 */
[----:B------:R-:W-:-:S04]  /*6820*/  @P0 VIADD R17, R3, 0xffffffff ;  /* 0xffffffff03110836 */ /* 0x000fc80000000000 */
[----:B0-----:R-:W-:Y:S02]  /*6830*/  @P0 IMAD.WIDE R14, R17, 0x4, R4 ;  /* 0x00000004110e0825 */ /* 0x001fe400078e0204 */
[----:B-----5:R0:W5:Y:S04]  /*6840*/  LDG.E R4, desc[UR6][R6.64] ;  /* 0x0000000606047981 */ /* 0x020168000c1e1900 */
[----:B------:R0:W5:Y:S04]  /*6850*/  ATOMG.E.ADD.STRONG.GPU PT, RZ, desc[UR6][R8.64], R21 ;  /* 0x8000001508ff79a8 */ /* 0x00016800081ef106 */
[----:B------:R0:W5:Y:S04]  /*6860*/  @!P0 LDG.E R5, desc[UR6][R10.64] ;  /* 0x000000060a058981 */ /* 0x000168000c1e1900 */
[----:B------:R-:W3:Y:S04]  /*6870*/  @P0 LDG.E R17, desc[UR6][R10.64] ;  /* 0x000000060a110981 */ /* 0x000ee8000c1e1900 */
[----:B------:R-:W3:Y:S01]  /*6880*/  @P0 LDG.E R14, desc[UR6][R14.64] ;  /* 0x000000060e0e0981 */ /* 0x000ee2000c1e1900 */
[----:B--2---:R-:W-:Y:S01]  /*6890*/  ISETP.GE.AND P1, PT, R13, 0x1, PT ;  /* 0x000000010d00780c */ /* 0x004fe20003f26270 */
[----:B------:R-:W-:Y:S04]  /*68a0*/  BSSY.RECONVERGENT B1, `(.L_x_67) ;  /* 0x0000105000017945 */ /* 0x000fe80003800200 */
[----:B------:R-:W-:Y:S01]  /*68b0*/  BSSY.RELIABLE B0, `(.L_x_68) ;  /* 0x00000ff000007945 */ /* 0x000fe20003800100 */
[----:B---3--:R-:W-:-:S07]  /*68c0*/  @P0 IADD3 R5, PT, PT, R17, R14, RZ ;  /* 0x0000000e11050210 */ /* 0x008fce0007ffe0ff */
[----:B0-----:R-:W-:Y:S05]  /*68d0*/  @!P1 BRA `(.L_x_69) ;  /* 0x0000000c00f09947 */ /* 0x001fea0003800000 */
[----:B-----5:R-:W-:Y:S01]  /*68e0*/  VIADD R6, R4, 0xffffffff ;  /* 0xffffffff04067836 */ /* 0x020fe20000000000 */
[----:B------:R-:W-:Y:S01]  /*68f0*/  BSSY.RECONVERGENT B4, `(.L_x_70) ;  /* 0x0000065000047945 */ /* 0x000fe20003800200 */
[----:B------:R-:W-:Y:S02]  /*6900*/  HFMA2 R8, -RZ, RZ, 0, 5.9604644775390625e-08 ;  /* 0x00000001ff087431 */ /* 0x000fe400000001ff */
[----:B------:R-:W-:Y:S01]  /*6910*/  IMAD.MOV.U32 R10, RZ, RZ, R6 ;  /* 0x000000ffff0a7224 */ /* 0x000fe200078e0006 */
[----:B------:R-:W-:-:S05]  /*6920*/  VIADDMNMX R7, R6, R13, R4, !PT ;  /* 0x0000000d06077246 */ /* 0x000fca0007800104 */
[----:B------:R-:W-:-:S04]  /*6930*/  IMAD.IADD R9, R7, 0x1, -R4 ;  /* 0x0000000107097824 */ /* 0x000fc800078e0a04 */
[C---:B------:R-:W-:Y:S01]  /*6940*/  VIADD R11, R9.reuse, 0x1 ;  /* 0x00000001090b7836 */ /* 0x040fe20000000000 */
[----:B------:R-:W-:-:S13]  /*6950*/  ISETP.GE.U32.AND P0, PT, R9, 0xf, PT ;  /* 0x0000000f0900780c */ /* 0x000fda0003f06070 */
[----:B------:R-:W-:Y:S05]  /*6960*/  @!P0 BRA `(.L_x_71) ;  /* 0x0000000400748947 */ /* 0x000fea0003800000 */
[----:B------:R-:W0:Y:S01]  /*6970*/  LDC.64 R12, c[0x0][0x388] ;  /* 0x0000e200ff0c7b82 */ /* 0x000e220000000a00 */
[----:B------:R-:W-:Y:S01]  /*6980*/  LOP3.LUT R11, R11, 0xfffffff0, RZ, 0xc0, !PT ;  /* 0xfffffff00b0b7812 */ /* 0x000fe200078ec0ff */
[----:B------:R-:W-:Y:S01]  /*6990*/  BSSY.RECONVERGENT B5, `(.L_x_72) ;  /* 0x0000059000057945 */ /* 0x000fe20003800200 */
[----:B------:R-:W-:Y:S01]  /*69a0*/  MOV R8, 0x1 ;  /* 0x0000000100087802 */ /* 0x000fe20000000f00 */
[----:B------:R-:W-:Y:S02]  /*69b0*/  VIADD R10, R4, 0x6 ;  /* 0x00000006040a7836 */ /* 0x000fe40000000000 */
[----:B------:R-:W-:Y:S02]  /*69c0*/  IMAD R9, R5, 0x18, R4 ;  /* 0x0000001805097824 */ /* 0x000fe400078e0204 */
[----:B------:R-:W-:-:S07]  /*69d0*/  IMAD.MOV R11, RZ, RZ, -R11 ;  /* 0x000000ffff0b7224 */ /* 0x000fce00078e0a0b */
.L_x_73:
[C---:B------:R-:W-:Y:S01]  /*69e0*/  IADD3 R25, PT, PT, R9.reuse, -0x1, RZ ;  /* 0xffffffff09197810 */ /* 0x040fe20007ffe0ff */
[----:B0-----:R-:W-:-:S04]  /*69f0*/  IMAD.WIDE.U32 R22, R9, 0x4, R12 ;  /* 0x0000000409167825 */ /* 0x001fc800078e000c */
[--C-:B------:R-:W-:Y:S01]  /*6a00*/  IMAD.WIDE.U32 R24, R25, 0x4, R12.reuse ;  /* 0x0000000419187825 */ /* 0x100fe200078e000c */
[----:B------:R-:W2:Y:S04]  /*6a10*/  LDG.E R16, desc[UR6][R22.64] ;  /* 0x0000000616107981 */ /* 0x000ea8000c1e1900 */
[----:B------:R0:W3:Y:S01]  /*6a20*/  LDG.E R17, desc[UR6][R24.64] ;  /* 0x0000000618117981 */ /* 0x0000e2000c1e1900 */
[C---:B------:R-:W-:Y:S02]  /*6a30*/  VIADD R27, R9.reuse, 0x2 ;  /* 0x00000002091b7836 */ /* 0x040fe40000000000 */
[----:B------:R-:W-:Y:S02]  /*6a40*/  VIADD R19, R9, 0x1 ;  /* 0x0000000109137836 */ /* 0x000fe40000000000 */
[----:B------:R-:W-:-:S04]  /*6a50*/  IMAD.WIDE.U32 R26, R27, 0x4, R12 ;  /* 0x000000041b1a7825 */ /* 0x000fc800078e000c */
[----:B------:R-:W-:Y:S01]  /*6a60*/  IMAD.WIDE.U32 R18, R19, 0x4, R12 ;  /* 0x0000000413127825 */ /* 0x000fe200078e000c */
[----:B------:R-:W4:Y:S04]  /*6a70*/  LDG.E R21, desc[UR6][R26.64] ;  /* 0x000000061a157981 */ /* 0x000f28000c1e1900 */
[----:B------:R1:W5:Y:S01]  /*6a80*/  LDG.E R28, desc[UR6][R18.64] ;  /* 0x00000006121c7981 */ /* 0x000362000c1e1900 */
[----:B------:R-:W-:-:S05]  /*6a90*/  IADD3 R15, PT, PT, R9, 0x3, RZ ;  /* 0x00000003090f7810 */ /* 0x000fca0007ffe0ff */
[----:B------:R-:W-:-:S05]  /*6aa0*/  IMAD.WIDE.U32 R14, R15, 0x4, R12 ;  /* 0x000000040f0e7825 */ /* 0x000fca00078e000c */
[----:B------:R1:W5:Y:S01]  /*6ab0*/  LDG.E R20, desc[UR6][R14.64] ;  /* 0x000000060e147981 */ /* 0x000362000c1e1900 */
[C---:B0-----:R-:W-:Y:S01]  /*6ac0*/  VIADD R25, R9.reuse, 0x4 ;  /* 0x0000000409197836 */ /* 0x041fe20000000000 */
[C---:B------:R-:W-:Y:S01]  /*6ad0*/  IADD3 R22, PT, PT, R9.reuse, 0x6, RZ ;  /* 0x0000000609167810 */ /* 0x040fe20007ffe0ff */
[----:B------:R-:W-:Y:S02]  /*6ae0*/  VIADD R23, R9, 0x5 ;  /* 0x0000000509177836 */ /* 0x000fe40000000000 */
[----:B-1----:R-:W-:-:S04]  /*6af0*/  IMAD.WIDE.U32 R18, R25, 0x4, R12 ;  /* 0x0000000419127825 */ /* 0x002fc800078e000c */
[----:B------:R-:W-:-:S04]  /*6b00*/  IMAD.WIDE.U32 R24, R23, 0x4, R12 ;  /* 0x0000000417187825 */ /* 0x000fc800078e000c */
[----:B------:R-:W-:Y:S01]  /*6b10*/  IMAD.WIDE.U32 R14, R22, 0x4, R12 ;  /* 0x00000004160e7825 */ /* 0x000fe200078e000c */
[----:B------:R0:W5:Y:S04]  /*6b20*/  LDG.E R23, desc[UR6][R24.64] ;  /* 0x0000000618177981 */ /* 0x000168000c1e1900 */
[----:B------:R1:W5:Y:S01]  /*6b30*/  LDG.E R22, desc[UR6][R18.64] ;  /* 0x0000000612167981 */ /* 0x000362000c1e1900 */
[----:B------:R-:W-:-:S03]  /*6b40*/  VIADD R26, R9, 0x7 ;  /* 0x00000007091a7836 */ /* 0x000fc60000000000 */
[----:B------:R1:W5:Y:S01]  /*6b50*/  LDG.E R27, desc[UR6][R14.64] ;  /* 0x000000060e1b7981 */ /* 0x000362000c1e1900 */
[C---:B0-----:R-:W-:Y:S01]  /*6b60*/  IADD3 R25, PT, PT, R9.reuse, 0x9, RZ ;  /* 0x0000000909197810 */ /* 0x041fe20007ffe0ff */
[----:B-1----:R-:W-:Y:S02]  /*6b70*/  VIADD R19, R9, 0x8 ;  /* 0x0000000809137836 */ /* 0x002fe40000000000 */
[----:B------:R-:W-:-:S05]  /*6b80*/  IMAD.WIDE.U32 R14, R26, 0x4, R12 ;  /* 0x000000041a0e7825 */ /* 0x000fca00078e000c */
[----:B------:R-:W5:Y:S01]  /*6b90*/  LDG.E R26, desc[UR6][R14.64] ;  /* 0x000000060e1a7981 */ /* 0x000f62000c1e1900 */
[----:B--2---:R-:W-:Y:S02]  /*6ba0*/  ISETP.NE.AND P2, PT, R16, RZ, PT ;  /* 0x000000ff1000720c */ /* 0x004fe40003f45270 */
[----:B---3--:R-:W-:Y:S01]  /*6bb0*/  ISETP.NE.AND P1, PT, R17, RZ, PT ;  /* 0x000000ff1100720c */ /* 0x008fe20003f25270 */
[----:B------:R-:W-:-:S04]  /*6bc0*/  IMAD.WIDE.U32 R16, R19, 0x4, R12 ;  /* 0x0000000413107825 */ /* 0x000fc800078e000c */
[----:B------:R-:W-:Y:S02]  /*6bd0*/  IMAD.WIDE.U32 R18, R25, 0x4, R12 ;  /* 0x0000000419127825 */ /* 0x000fe400078e000c */
[----:B------:R0:W2:Y:S01]  /*6be0*/  LDG.E R25, desc[UR6][R16.64] ;  /* 0x0000000610197981 */ /* 0x0000a2000c1e1900 */
[----:B----4-:R-:W-:Y:S01]  /*6bf0*/  ISETP.NE.AND P4, PT, R21, RZ, PT ;  /* 0x000000ff1500720c */ /* 0x010fe20003f85270 */
[C---:B------:R-:W-:Y:S02]  /*6c00*/  VIADD R21, R9.reuse, 0xb ;  /* 0x0000000b09157836 */ /* 0x040fe40000000000 */
[----:B------:R-:W3:Y:S01]  /*6c10*/  LDG.E R24, desc[UR6][R18.64] ;  /* 0x0000000612187981 */ /* 0x000ee2000c1e1900 */
[----:B0-----:R-:W-:-:S04]  /*6c20*/  VIADD R17, R9, 0xa ;  /* 0x0000000a09117836 */ /* 0x001fc80000000000 */
[--C-:B------:R-:W-:Y:S01]  /*6c30*/  IMAD.WIDE.U32 R14, R17, 0x4, R12.reuse ;  /* 0x00000004110e7825 */ /* 0x100fe200078e000c */
[----:B-----5:R-:W-:Y:S02]  /*6c40*/  ISETP.NE.AND P3, PT, R28, RZ, PT ;  /* 0x000000ff1c00720c */ /* 0x020fe40003f65270 */
[----:B------:R-:W-:Y:S02]  /*6c50*/  IADD3 R17, PT, PT, R9, 0xc, RZ ;  /* 0x0000000c09117810 */ /* 0x000fe40007ffe0ff */
[----:B------:R0:W4:Y:S03]  /*6c60*/  LDG.E R28, desc[UR6][R14.64] ;  /* 0x000000060e1c7981 */ /* 0x000126000c1e1900 */
[----:B------:R-:W-:-:S06]  /*6c70*/  IMAD.WIDE.U32 R16, R17, 0x4, R12 ;  /* 0x0000000411107825 */ /* 0x000fcc00078e000c */
[----:B------:R-:W5:Y:S01]  /*6c80*/  LDG.E R16, desc[UR6][R16.64] ;  /* 0x0000000610107981 */ /* 0x000f62000c1e1900 */
[----:B0-----:R-:W-:-:S04]  /*6c90*/  IMAD.WIDE.U32 R14, R21, 0x4, R12 ;  /* 0x00000004150e7825 */ /* 0x001fc800078e000c */
[----:B------:R-:W-:Y:S02]  /*6ca0*/  VIADD R21, R9, 0xd ;  /* 0x0000000d09157836 */ /* 0x000fe40000000000 */
[----:B------:R-:W5:Y:S02]  /*6cb0*/  LDG.E R14, desc[UR6][R14.64] ;  /* 0x000000060e0e7981 */ /* 0x000f64000c1e1900 */
[----:B------:R-:W-:-:S06]  /*6cc0*/  IMAD.WIDE.U32 R18, R21, 0x4, R12 ;  /* 0x0000000415127825 */ /* 0x000fcc00078e000c */
[----:B------:R-:W5:Y:S01]  /*6cd0*/  LDG.E R18, desc[UR6][R18.64] ;  /* 0x0000000612127981 */ /* 0x000f62000c1e1900 */
[----:B------:R-:W-:Y:S01]  /*6ce0*/  VIADD R21, R9, 0xe ;  /* 0x0000000e09157836 */ /* 0x000fe20000000000 */
[----:B------:R-:W-:-:S03]  /*6cf0*/  ISETP.NE.AND P0, PT, R20, RZ, PT ;  /* 0x000000ff1400720c */ /* 0x000fc60003f05270 */
[----:B------:R-:W-:-:S06]  /*6d00*/  IMAD.WIDE.U32 R20, R21, 0x4, R12 ;  /* 0x0000000415147825 */ /* 0x000fcc00078e000c */
[----:B------:R-:W5:Y:S01]  /*6d10*/  LDG.E R20, desc[UR6][R20.64] ;  /* 0x0000000614147981 */ /* 0x000f62000c1e1900 */
[----:B------:R-:W-:-:S04]  /*6d20*/  SEL R8, R8, RZ, P1 ;  /* 0x000000ff08087207 */ /* 0x000fc80000800000 */
[----:B------:R-:W-:-:S04]  /*6d30*/  SEL R8, R8, RZ, P2 ;  /* 0x000000ff08087207 */ /* 0x000fc80001000000 */
[----:B------:R-:W-:-:S04]  /*6d40*/  SEL R8, R8, RZ, P3 ;  /* 0x000000ff08087207 */ /* 0x000fc80001800000 */
[----:B------:R-:W-:Y:S02]  /*6d50*/  SEL R8, R8, RZ, P4 ;  /* 0x000000ff08087207 */ /* 0x000fe40002000000 */
[----:B------:R-:W-:Y:S02]  /*6d60*/  ISETP.NE.AND P1, PT, R22, RZ, PT ;  /* 0x000000ff1600720c */ /* 0x000fe40003f25270 */
[----:B------:R-:W-:Y:S02]  /*6d70*/  SEL R8, R8, RZ, P0 ;  /* 0x000000ff08087207 */ /* 0x000fe40000000000 */
[----:B------:R-:W-:Y:S02]  /*6d80*/  ISETP.NE.AND P0, PT, R23, RZ, PT ;  /* 0x000000ff1700720c */ /* 0x000fe40003f05270 */
[----:B------:R-:W-:Y:S02]  /*6d90*/  SEL R8, R8, RZ, P1 ;  /* 0x000000ff08087207 */ /* 0x000fe40000800000 */
[----:B------:R-:W-:-:S02]  /*6da0*/  ISETP.NE.AND P1, PT, R27, RZ, PT ;  /* 0x000000ff1b00720c */ /* 0x000fc40003f25270 */
[----:B------:R-:W-:Y:S02]  /*6db0*/  SEL R8, R8, RZ, P0 ;  /* 0x000000ff08087207 */ /* 0x000fe40000000000 */
[----:B------:R-:W-:Y:S02]  /*6dc0*/  ISETP.NE.AND P0, PT, R26, RZ, PT ;  /* 0x000000ff1a00720c */ /* 0x000fe40003f05270 */
[----:B------:R-:W-:-:S04]  /*6dd0*/  SEL R8, R8, RZ, P1 ;  /* 0x000000ff08087207 */ /* 0x000fc80000800000 */
[----:B------:R-:W-:Y:S02]  /*6de0*/  SEL R8, R8, RZ, P0 ;  /* 0x000000ff08087207 */ /* 0x000fe40000000000 */
[----:B------:R-:W-:Y:S01]  /*6df0*/  IADD3 R11, PT, PT, R11, 0x10, RZ ;  /* 0x000000100b0b7810 */ /* 0x000fe20007ffe0ff */
[----:B------:R-:W-:Y:S02]  /*6e00*/  VIADD R10, R10, 0x10 ;  /* 0x000000100a0a7836 */ /* 0x000fe40000000000 */
[----:B------:R-:W-:Y:S01]  /*6e10*/  VIADD R9, R9, 0x10 ;  /* 0x0000001009097836 */ /* 0x000fe20000000000 */
[----:B--2---:R-:W-:-:S04]  /*6e20*/  ISETP.NE.AND P1, PT, R25, RZ, PT ;  /* 0x000000ff1900720c */ /* 0x004fc80003f25270 */
[----:B------:R-:W-:Y:S02]  /*6e30*/  SEL R8, R8, RZ, P1 ;  /* 0x000000ff08087207 */ /* 0x000fe40000800000 */
[----:B---3--:R-:W-:-:S04]  /*6e40*/  ISETP.NE.AND P0, PT, R24, RZ, PT ;  /* 0x000000ff1800720c */ /* 0x008fc80003f05270 */
[----:B------:R-:W-:Y:S02]  /*6e50*/  SEL R8, R8, RZ, P0 ;  /* 0x000000ff08087207 */ /* 0x000fe40000000000 */
[----:B----4-:R-:W-:-:S04]  /*6e60*/  ISETP.NE.AND P1, PT, R28, RZ, PT ;  /* 0x000000ff1c00720c */ /* 0x010fc80003f25270 */
[----:B------:R-:W-:Y:S02]  /*6e70*/  SEL R8, R8, RZ, P1 ;  /* 0x000000ff08087207 */ /* 0x000fe40000800000 */
[----:B-----5:R-:W-:Y:S02]  /*6e80*/  ISETP.NE.AND P1, PT, R16, RZ, PT ;  /* 0x000000ff1000720c */ /* 0x020fe40003f25270 */
[----:B------:R-:W-:-:S04]  /*6e90*/  ISETP.NE.AND P0, PT, R14, RZ, PT ;  /* 0x000000ff0e00720c */ /* 0x000fc80003f05270 */
[----:B------:R-:W-:Y:S02]  /*6ea0*/  SEL R8, R8, RZ, P0 ;  /* 0x000000ff08087207 */ /* 0x000fe40000000000 */
[----:B------:R-:W-:Y:S02]  /*6eb0*/  ISETP.NE.AND P0, PT, R18, RZ, PT ;  /* 0x000000ff1200720c */ /* 0x000fe40003f05270 */
[----:B------:R-:W-:-:S04]  /*6ec0*/  SEL R8, R8, RZ, P1 ;  /* 0x000000ff08087207 */ /* 0x000fc80000800000 */
[----:B------:R-:W-:Y:S02]  /*6ed0*/  SEL R8, R8, RZ, P0 ;  /* 0x000000ff08087207 */ /* 0x000fe40000000000 */
[----:B------:R-:W-:Y:S02]  /*6ee0*/  ISETP.NE.AND P0, PT, R11, RZ, PT ;  /* 0x000000ff0b00720c */ /* 0x000fe40003f05270 */
[----:B------:R-:W-:-:S04]  /*6ef0*/  ISETP.NE.AND P1, PT, R20, RZ, PT ;  /* 0x000000ff1400720c */ /* 0x000fc80003f25270 */
[----:B------:R-:W-:-:S07]  /*6f00*/  SEL R8, R8, RZ, P1 ;  /* 0x000000ff08087207 */ /* 0x000fce0000800000 */
[----:B------:R-:W-:Y:S05]  /*6f10*/  @P0 BRA `(.L_x_73) ;  /* 0xfffffff800b00947 */ /* 0x000fea000383ffff */
[----:B------:R-:W-:Y:S05]  /*6f20*/  BSYNC.RECONVERGENT B5 ;  /* 0x0000000000057941 */ /* 0x000fea0003800200 */
.L_x_72:
[----:B------:R-:W-:-:S07]  /*6f30*/  IADD3 R10, PT, PT, R10, -0x7, RZ ;  /* 0xfffffff90a0a7810 */ /* 0x000fce0007ffe0ff */
.L_x_71:
[----:B------:R-:W-:Y:S05]  /*6f40*/  BSYNC.RECONVERGENT B4 ;  /* 0x0000000000047941 */ /* 0x000fea0003800200 */
.L_x_70:
[----:B------:R-:W-:Y:S01]  /*6f50*/  IMAD.IADD R11, R7, 0x1, -R4 ;  /* 0x00000001070b7824 */ /* 0x000fe200078e0a04 */
[----:B------:R-:W-:Y:S03]  /*6f60*/  BSSY.RECONVERGENT B4, `(.L_x_74) ;  /* 0x0000065000047945 */ /* 0x000fe60003800200 */
[----:B------:R-:W-:-:S05]  /*6f70*/  VIADD R24, R11, 0x1 ;  /* 0x000000010b187836 */ /* 0x000fca0000000000 */
[----:B------:R-:W-:-:S13]  /*6f80*/  LOP3.LUT P0, R9, R24, 0xf, RZ, 0xc0, !PT ;  /* 0x0000000f18097812 */ /* 0x000fda000780c0ff */
[----:B------:R-:W-:Y:S05]  /*6f90*/  @!P0 BRA `(.L_x_75) ;  /* 0x0000000400848947 */ /* 0x000fea0003800000 */
[----:B------:R-:W-:Y:S01]  /*6fa0*/  ISETP.GE.U32.AND P1, PT, R9, 0x8, PT ;  /* 0x000000080900780c */ /* 0x000fe20003f26070 */
[----:B------:R-:W-:Y:S01]  /*6fb0*/  BSSY.RECONVERGENT B5, `(.L_x_76) ;  /* 0x000002d000057945 */ /* 0x000fe20003800200 */
[----:B------:R-:W-:-:S11]  /*6fc0*/  LOP3.LUT P0, R9, R24, 0x7, RZ, 0xc0, !PT ;  /* 0x0000000718097812 */ /* 0x000fd6000780c0ff */
[----:B------:R-:W-:Y:S05]  /*6fd0*/  @!P1 BRA `(.L_x_77) ;  /* 0x0000000000a89947 */ /* 0x000fea0003800000 */
[----:B------:R-:W0:Y:S01]  /*6fe0*/  LDC.64 R12, c[0x0][0x388] ;  /* 0x0000e200ff0c7b82 */ /* 0x000e220000000a00 */
[----:B------:R-:W-:-:S04]  /*6ff0*/  IMAD R27, R5, 0x18, R10 ;  /* 0x00000018051b7824 */ /* 0x000fc800078e020a */
[C---:B------:R-:W-:Y:S01]  /*7000*/  VIADD R19, R27.reuse, 0x2 ;  /* 0x000000021b137836 */ /* 0x040fe20000000000 */
[C---:B------:R-:W-:Y:S01]  /*7010*/  IADD3 R23, PT, PT, R27.reuse, 0x1, RZ ;  /* 0x000000011b177810 */ /* 0x040fe20007ffe0ff */
[C---:B------:R-:W-:Y:S01]  /*7020*/  VIADD R15, R27.reuse, 0x3 ;  /* 0x000000031b0f7836 */ /* 0x040fe20000000000 */
[C---:B------:R-:W-:Y:S01]  /*7030*/  IADD3 R17, PT, PT, R27.reuse, 0x4, RZ ;  /* 0x000000041b117810 */ /* 0x040fe20007ffe0ff */
[C---:B------:R-:W-:Y:S02]  /*7040*/  VIADD R28, R27.reuse, 0x5 ;  /* 0x000000051b1c7836 */ /* 0x040fe40000000000 */
[----:B0-----:R-:W-:-:S04]  /*7050*/  IMAD.WIDE.U32 R20, R27, 0x4, R12 ;  /* 0x000000041b147825 */ /* 0x001fc800078e000c */
[--C-:B------:R-:W-:Y:S01]  /*7060*/  IMAD.WIDE.U32 R22, R23, 0x4, R12.reuse ;  /* 0x0000000417167825 */ /* 0x100fe200078e000c */
[----:B------:R-:W2:Y:S03]  /*7070*/  LDG.E R25, desc[UR6][R20.64] ;  /* 0x0000000614197981 */ /* 0x000ea6000c1e1900 */
[--C-:B------:R-:W-:Y:S01]  /*7080*/  IMAD.WIDE.U32 R18, R19, 0x4, R12.reuse ;  /* 0x0000000413127825 */ /* 0x100fe200078e000c */
[----:B------:R0:W3:Y:S03]  /*7090*/  LDG.E R26, desc[UR6][R22.64] ;  /* 0x00000006161a7981 */ /* 0x0000e6000c1e1900 */
[--C-:B------:R-:W-:Y:S02]  /*70a0*/  IMAD.WIDE.U32 R14, R15, 0x4, R12.reuse ;  /* 0x000000040f0e7825 */ /* 0x100fe400078e000c */
[----:B------:R-:W4:Y:S02]  /*70b0*/  LDG.E R18, desc[UR6][R18.64] ;  /* 0x0000000612127981 */ /* 0x000f24000c1e1900 */
[----:B------:R-:W-:-:S02]  /*70c0*/  IMAD.WIDE.U32 R16, R17, 0x4, R12 ;  /* 0x0000000411107825 */ /* 0x000fc400078e000c */
[----:B------:R-:W5:Y:S02]  /*70d0*/  LDG.E R14, desc[UR6][R14.64] ;  /* 0x000000060e0e7981 */ /* 0x000f64000c1e1900 */
[C---:B0-----:R-:W-:Y:S02]  /*70e0*/  VIADD R23, R27.reuse, 0x6 ;  /* 0x000000061b177836 */ /* 0x041fe40000000000 */
[--C-:B------:R-:W-:Y:S01]  /*70f0*/  IMAD.WIDE.U32 R20, R28, 0x4, R12.reuse ;  /* 0x000000041c147825 */ /* 0x100fe200078e000c */
[----:B------:R-:W5:Y:S01]  /*7100*/  LDG.E R16, desc[UR6][R16.64] ;  /* 0x0000000610107981 */ /* 0x000f62000c1e1900 */
[----:B------:R-:W-:Y:S02]  /*7110*/  IADD3 R27, PT, PT, R27, 0x7, RZ ;  /* 0x000000071b1b7810 */ /* 0x000fe40007ffe0ff */
[--C-:B------:R-:W-:Y:S02]  /*7120*/  IMAD.WIDE.U32 R22, R23, 0x4, R12.reuse ;  /* 0x0000000417167825 */ /* 0x100fe400078e000c */
[----:B------:R-:W5:Y:S02]  /*7130*/  LDG.E R20, desc[UR6][R20.64] ;  /* 0x0000000614147981 */ /* 0x000f64000c1e1900 */
[----:B------:R-:W-:-:S02]  /*7140*/  IMAD.WIDE.U32 R12, R27, 0x4, R12 ;  /* 0x000000041b0c7825 */ /* 0x000fc400078e000c */
[----:B------:R-:W5:Y:S04]  /*7150*/  LDG.E R22, desc[UR6][R22.64] ;  /* 0x0000000616167981 */ /* 0x000f68000c1e1900 */
[----:B------:R-:W5:Y:S01]  /*7160*/  LDG.E R12, desc[UR6][R12.64] ;  /* 0x000000060c0c7981 */ /* 0x000f62000c1e1900 */
[----:B------:R-:W-:Y:S01]  /*7170*/  VIADD R10, R10, 0x8 ;  /* 0x000000080a0a7836 */ /* 0x000fe20000000000 */
[----:B--2---:R-:W-:Y:S02]  /*7180*/  ISETP.NE.AND P1, PT, R25, RZ, PT ;  /* 0x000000ff1900720c */ /* 0x004fe40003f25270 */
[----:B---3--:R-:W-:Y:S02]  /*7190*/  ISETP.NE.AND P2, PT, R26, RZ, PT ;  /* 0x000000ff1a00720c */ /* 0x008fe40003f45270 */
[----:B------:R-:W-:-:S02]  /*71a0*/  SEL R8, R8, RZ, P1 ;  /* 0x000000ff08087207 */ /* 0x000fc40000800000 */
[----:B----4-:R-:W-:Y:S02]  /*71b0*/  ISETP.NE.AND P1, PT, R18, RZ, PT ;  /* 0x000000ff1200720c */ /* 0x010fe40003f25270 */
[----:B------:R-:W-:Y:S02]  /*71c0*/  SEL R8, R8, RZ, P2 ;  /* 0x000000ff08087207 */ /* 0x000fe40001000000 */
[----:B-----5:R-:W-:Y:S02]  /*71d0*/  ISETP.NE.AND P2, PT, R14, RZ, PT ;  /* 0x000000ff0e00720c */ /* 0x020fe40003f45270 */
[----:B------:R-:W-:Y:S02]  /*71e0*/  SEL R8, R8, RZ, P1 ;  /* 0x000000ff08087207 */ /* 0x000fe40000800000 */
[----:B------:R-:W-:Y:S02]  /*71f0*/  ISETP.NE.AND P1, PT, R16, RZ, PT ;  /* 0x000000ff1000720c */ /* 0x000fe40003f25270 */
[----:B------:R-:W-:-:S02]  /*7200*/  SEL R8, R8, RZ, P2 ;  /* 0x000000ff08087207 */ /* 0x000fc40001000000 */
[----:B------:R-:W-:Y:S02]  /*7210*/  ISETP.NE.AND P2, PT, R20, RZ, PT ;  /* 0x000000ff1400720c */ /* 0x000fe40003f45270 */
[----:B------:R-:W-:Y:S02]  /*7220*/  SEL R8, R8, RZ, P1 ;  /* 0x000000ff08087207 */ /* 0x000fe40000800000 */
[----:B------:R-:W-:Y:S02]  /*7230*/  ISETP.NE.AND P1, PT, R22, RZ, PT ;  /* 0x000000ff1600720c */ /* 0x000fe40003f25270 */
[----:B------:R-:W-:Y:S02]  /*7240*/  SEL R8, R8, RZ, P2 ;  /* 0x000000ff08087207 */ /* 0x000fe40001000000 */
[----:B------:R-:W-:Y:S02]  /*7250*/  ISETP.NE.AND P2, PT, R12, RZ, PT ;  /* 0x000000ff0c00720c */ /* 0x000fe40003f45270 */
[----:B------:R-:W-:-:S04]  /*7260*/  SEL R8, R8, RZ, P1 ;  /* 0x000000ff08087207 */ /* 0x000fc80000800000 */
[----:B------:R-:W-:-:S07]  /*7270*/  SEL R8, R8, RZ, P2 ;  /* 0x000000ff08087207 */ /* 0x000fce0001000000 */
.L_x_77:
[----:B------:R-:W-:Y:S05]  /*7280*/  BSYNC.RECONVERGENT B5 ;  /* 0x0000000000057941 */ /* 0x000fea0003800200 */
.L_x_76:
[----:B------:R-:W-:Y:S05]  /*7290*/  @!P0 BRA `(.L_x_75) ;  /* 0x0000000000c48947 */ /* 0x000fea0003800000 */
[----:B------:R-:W-:Y:S01]  /*72a0*/  ISETP.GE.U32.AND P1, PT, R9, 0x4, PT ;  /* 0x000000040900780c */ /* 0x000fe20003f26070 */
[----:B------:R-:W-:Y:S01]  /*72b0*/  BSSY.RECONVERGENT B5, `(.L_x_78) ;  /* 0x000001a000057945 */ /* 0x000fe20003800200 */
[----:B------:R-:W-:-:S04]  /*72c0*/  LOP3.LUT R20, R24, 0x3, RZ, 0xc0, !PT ;  /* 0x0000000318147812 */ /* 0x000fc800078ec0ff */
[----:B------:R-:W-:-:S07]  /*72d0*/  ISETP.NE.AND P0, PT, R20, RZ, PT ;  /* 0x000000ff1400720c */ /* 0x000fce0003f05270 */
[----:B------:R-:W-:Y:S06]  /*72e0*/  @!P1 BRA `(.L_x_79) ;  /* 0x0000000000589947 */ /* 0x000fec0003800000 */
[----:B------:R-:W0:Y:S01]  /*72f0*/  LDC.64 R16, c[0x0][0x388] ;  /* 0x0000e200ff107b82 */ /* 0x000e220000000a00 */
[----:B------:R-:W-:-:S04]  /*7300*/  IMAD R9, R5, 0x18, R10 ;  /* 0x0000001805097824 */ /* 0x000fc800078e020a */
[C---:B------:R-:W-:Y:S01]  /*7310*/  VIADD R13, R9.reuse, 0x1 ;  /* 0x00000001090d7836 */ /* 0x040fe20000000000 */
[C---:B------:R-:W-:Y:S01]  /*7320*/  IADD3 R15, PT, PT, R9.reuse, 0x2, RZ ;  /* 0x00000002090f7810 */ /* 0x040fe20007ffe0ff */
[----:B0-----:R-:W-:-:S04]  /*7330*/  IMAD.WIDE.U32 R18, R9, 0x4, R16 ;  /* 0x0000000409127825 */ /* 0x001fc800078e0010 */
[--C-:B------:R-:W-:Y:S02]  /*7340*/  IMAD.WIDE.U32 R12, R13, 0x4, R16.reuse ;  /* 0x000000040d0c7825 */ /* 0x100fe400078e0010 */
[----:B------:R-:W2:Y:S02]  /*7350*/  LDG.E R18, desc[UR6][R18.64] ;  /* 0x0000000612127981 */ /* 0x000ea4000c1e1900 */
[----:B------:R-:W-:Y:S02]  /*7360*/  VIADD R9, R9, 0x3 ;  /* 0x0000000309097836 */ /* 0x000fe40000000000 */
[--C-:B------:R-:W-:Y:S01]  /*7370*/  IMAD.WIDE.U32 R14, R15, 0x4, R16.reuse ;  /* 0x000000040f0e7825 */ /* 0x100fe200078e0010 */
[----:B------:R-:W3:Y:S03]  /*7380*/  LDG.E R12, desc[UR6][R12.64] ;  /* 0x000000060c0c7981 */ /* 0x000ee6000c1e1900 */
[----:B------:R-:W-:-:S02]  /*7390*/  IMAD.WIDE.U32 R16, R9, 0x4, R16 ;  /* 0x0000000409107825 */ /* 0x000fc400078e0010 */
[----:B------:R-:W4:Y:S04]  /*73a0*/  LDG.E R14, desc[UR6][R14.64] ;  /* 0x000000060e0e7981 */ /* 0x000f28000c1e1900 */
[----:B------:R-:W5:Y:S01]  /*73b0*/  LDG.E R16, desc[UR6][R16.64] ;  /* 0x0000000610107981 */ /* 0x000f62000c1e1900 */
[----:B------:R-:W-:Y:S01]  /*73c0*/  VIADD R10, R10, 0x4 ;  /* 0x000000040a0a7836 */ /* 0x000fe20000000000 */
[----:B--2---:R-:W-:-:S04]  /*73d0*/  ISETP.NE.AND P1, PT, R18, RZ, PT ;  /* 0x000000ff1200720c */ /* 0x004fc80003f25270 */
[----:B------:R-:W-:Y:S02]  /*73e0*/  SEL R8, R8, RZ, P1 ;  /* 0x000000ff08087207 */ /* 0x000fe40000800000 */
[----:B---3--:R-:W-:Y:S02]  /*73f0*/  ISETP.NE.AND P2, PT, R12, RZ, PT ;  /* 0x000000ff0c00720c */ /* 0x008fe40003f45270 */
[----:B----4-:R-:W-:Y:S02]  /*7400*/  ISETP.NE.AND P1, PT, R14, RZ, PT ;  /* 0x000000ff0e00720c */ /* 0x010fe40003f25270 */
[----:B------:R-:W-:Y:S02]  /*7410*/  SEL R8, R8, RZ, P2 ;  /* 0x000000ff08087207 */ /* 0x000fe40001000000 */
[----:B-----5:R-:W-:Y:S02]  /*7420*/  ISETP.NE.AND P2, PT, R16, RZ, PT ;  /* 0x000000ff1000720c */ /* 0x020fe40003f45270 */
[----:B------:R-:W-:-:S04]  /*7430*/  SEL R8, R8, RZ, P1 ;  /* 0x000000ff08087207 */ /* 0x000fc80000800000 */
[----:B------:R-:W-:-:S07]  /*7440*/  SEL R8, R8, RZ, P2 ;  /* 0x000000ff08087207 */ /* 0x000fce0001000000 */
.L_x_79:
[----:B------:R-:W-:Y:S05]  /*7450*/  BSYNC.RECONVERGENT B5 ;  /* 0x0000000000057941 */ /* 0x000fea0003800200 */
.L_x_78:
[----:B------:R-:W-:Y:S05]  /*7460*/  @!P0 BRA `(.L_x_75) ;  /* 0x0000000000508947 */ /* 0x000fea0003800000 */
[----:B------:R-:W0:Y:S01]  /*7470*/  LDC.64 R12, c[0x0][0x388] ;  /* 0x0000e200ff0c7b82 */ /* 0x000e220000000a00 */
[----:B------:R-:W-:-:S04]  /*7480*/  IMAD R9, R5, 0x18, R10 ;  /* 0x0000001805097824 */ /* 0x000fc800078e020a */
[----:B0-----:R-:W-:-:S06]  /*7490*/  IMAD.WIDE.U32 R14, R9, 0x4, R12 ;  /* 0x00000004090e7825 */ /* 0x001fcc00078e000c */
[----:B------:R-:W2:Y:S01]  /*74a0*/  LDG.E R14, desc[UR6][R14.64] ;  /* 0x000000060e0e7981 */ /* 0x000ea2000c1e1900 */
[----:B------:R-:W-:Y:S02]  /*74b0*/  ISETP.NE.AND P1, PT, R20, 0x1, PT ;  /* 0x000000011400780c */ /* 0x000fe40003f25270 */
[----:B--2---:R-:W-:-:S04]  /*74c0*/  ISETP.NE.AND P0, PT, R14, RZ, PT ;  /* 0x000000ff0e00720c */ /* 0x004fc80003f05270 */
[----:B------:R-:W-:-:S07]  /*74d0*/  SEL R8, R8, RZ, P0 ;  /* 0x000000ff08087207 */ /* 0x000fce0000000000 */
[----:B------:R-:W-:Y:S05]  /*74e0*/  @!P1 BRA `(.L_x_75) ;  /* 0x0000000000309947 */ /* 0x000fea0003800000 */
[----:B------:R-:W-:Y:S02]  /*74f0*/  ISETP.NE.AND P1, PT, R20, 0x2, PT ;  /* 0x000000021400780c */ /* 0x000fe40003f25270 */
[----:B------:R-:W-:-:S05]  /*7500*/  IADD3 R15, PT, PT, R9, 0x1, RZ ;  /* 0x00000001090f7810 */ /* 0x000fca0007ffe0ff */
[----:B------:R-:W-:-:S06]  /*7510*/  IMAD.WIDE.U32 R14, R15, 0x4, R12 ;  /* 0x000000040f0e7825 */ /* 0x000fcc00078e000c */
[----:B------:R-:W-:Y:S01]  /*7520*/  @P1 VIADD R9, R9, 0x2 ;  /* 0x0000000209091836 */ /* 0x000fe20000000000 */
[----:B------:R-:W2:Y:S03]  /*7530*/  LDG.E R14, desc[UR6][R14.64] ;  /* 0x000000060e0e7981 */ /* 0x000ea6000c1e1900 */
[----:B------:R-:W-:-:S06]  /*7540*/  @P1 IMAD.WIDE.U32 R12, R9, 0x4, R12 ;  /* 0x00000004090c1825 */ /* 0x000fcc00078e000c */
[----:B------:R-:W3:Y:S01]  /*7550*/  @P1 LDG.E R12, desc[UR6][R12.64] ;  /* 0x000000060c0c1981 */ /* 0x000ee2000c1e1900 */
[----:B--2---:R-:W-:-:S04]  /*7560*/  ISETP.NE.AND P0, PT, R14, RZ, PT ;  /* 0x000000ff0e00720c */ /* 0x004fc80003f05270 */
[----:B------:R-:W-:Y:S02]  /*7570*/  SEL R8, R8, RZ, P0 ;  /* 0x000000ff08087207 */ /* 0x000fe40000000000 */
[----:B---3--:R-:W-:-:S04]  /*7580*/  @P1 ISETP.NE.AND P0, PT, R12, RZ, PT ;  /* 0x000000ff0c00120c */ /* 0x008fc80003f05270 */
[----:B------:R-:W-:-:S04]  /*7590*/  @P1 SEL R9, R8, RZ, P0 ;  /* 0x000000ff08091207 */ /* 0x000fc80000000000 */
[----:B------:R-:W-:-:S07]  /*75a0*/  @P1 PRMT R8, R9, 0x7610, R8 ;  /* 0x0000761009081816 */ /* 0x000fce0000000008 */
.L_x_75:
[----:B------:R-:W-:Y:S05]  /*75b0*/  BSYNC.RECONVERGENT B4 ;  /* 0x0000000000047941 */ /* 0x000fea0003800200 */
.L_x_74:
[----:B------:R-:W-:-:S13]  /*75c0*/  LOP3.LUT P0, RZ, R8, 0xff, RZ, 0xc0, !PT ;  /* 0x000000ff08ff7812 */ /* 0x000fda000780c0ff */
[----:B------:R-:W-:Y:S05]  /*75d0*/  @!P0 BREAK.RELIABLE B0 ;  /* 0x0000000000008942 */ /* 0x000fea0003800100 */
[----:B------:R-:W-:Y:S05]  /*75e0*/  @!P0 BRA `(.L_x_80) ;  /* 0x0000000000c08947 */ /* 0x000fea0003800000 */
[----:B------:R-:W-:Y:S01]  /*75f0*/  LOP3.LUT P0, R24, R24, 0x3, RZ, 0xc0, !PT ;  /* 0x0000000318187812 */ /* 0x000fe2000780c0ff */
[----:B------:R-:W-:-:S12]  /*7600*/  BSSY.RECONVERGENT B4, `(.L_x_81) ;  /* 0x0000014000047945 */ /* 0x000fd80003800200 */
[----:B------:R-:W-:Y:S05]  /*7610*/  @!P0 BRA `(.L_x_82) ;  /* 0x0000000000488947 */ /* 0x000fea0003800000 */
[----:B------:R-:W0:Y:S01]  /*7620*/  LDC.64 R8, c[0x0][0x388] ;  /* 0x0000e200ff087b82 */ /* 0x000e220000000a00 */
[----:B------:R-:W-:Y:S01]  /*7630*/  ISETP.NE.AND P0, PT, R24, 0x1, PT ;  /* 0x000000011800780c */ /* 0x000fe20003f05270 */
[----:B------:R-:W-:Y:S02]  /*7640*/  IMAD R17, R5, 0x18, R6 ;  /* 0x0000001805117824 */ /* 0x000fe400078e0206 */
[----:B------:R-:W-:Y:S01]  /*7650*/  IMAD.MOV.U32 R15, RZ, RZ, -0x1 ;  /* 0xffffffffff0f7424 */ /* 0x000fe200078e00ff */
[----:B------:R-:W-:Y:S01]  /*7660*/  MOV R6, R4 ;  /* 0x0000000400067202 */ /* 0x000fe20000000f00 */
[----:B0-----:R-:W-:-:S05]  /*7670*/  IMAD.WIDE.U32 R12, R17, 0x4, R8 ;  /* 0x00000004110c7825 */ /* 0x001fca00078e0008 */
[----:B------:R0:W5:Y:S03]  /*7680*/  ATOMG.E.ADD.STRONG.GPU PT, RZ, desc[UR6][R12.64], R15 ;  /* 0x8000000f0cff79a8 */ /* 0x00016600081ef106 */
[----:B------:R-:W-:Y:S05]  /*7690*/  @!P0 BRA `(.L_x_82) ;  /* 0x0000000000288947 */ /* 0x000fea0003800000 */
[----:B------:R-:W-:Y:S01]  /*76a0*/  ISETP.NE.AND P0, PT, R24, 0x2, PT ;  /* 0x000000021800780c */ /* 0x000fe20003f05270 */
[----:B0-----:R-:W-:-:S04]  /*76b0*/  IMAD R13, R5, 0x18, R4 ;  /* 0x00000018050d7824 */ /* 0x001fc800078e0204 */
[----:B------:R-:W-:-:S05]  /*76c0*/  IMAD.WIDE.U32 R12, R13, 0x4, R8 ;  /* 0x000000040d0c7825 */ /* 0x000fca00078e0008 */
[----:B------:R1:W5:Y:S01]  /*76d0*/  ATOMG.E.ADD.STRONG.GPU PT, RZ, desc[UR6][R12.64], R15 ;  /* 0x8000000f0cff79a8 */ /* 0x00036200081ef106 */
[----:B------:R-:W-:Y:S02]  /*76e0*/  VIADD R6, R4, 0x1 ;  /* 0x0000000104067836 */ /* 0x000fe40000000000 */
[----:B------:R-:W-:Y:S05]  /*76f0*/  @!P0 BRA `(.L_x_82) ;  /* 0x0000000000108947 */ /* 0x000fea0003800000 */
[----:B-1----:R-:W-:-:S04]  /*7700*/  VIADD R13, R17, 0x2 ;  /* 0x00000002110d7836 */ /* 0x002fc80000000000 */
[----:B------:R-:W-:-:S05]  /*7710*/  IMAD.WIDE.U32 R8, R13, 0x4, R8 ;  /* 0x000000040d087825 */ /* 0x000fca00078e0008 */
[----:B------:R2:W5:Y:S01]  /*7720*/  ATOMG.E.ADD.STRONG.GPU PT, RZ, desc[UR6][R8.64], R15 ;  /* 0x8000000f08ff79a8 */ /* 0x00056200081ef106 */
[----:B------:R-:W-:-:S07]  /*7730*/  IADD3 R6, PT, PT, R4, 0x2, RZ ;  /* 0x0000000204067810 */ /* 0x000fce0007ffe0ff */
.L_x_82:
[----:B------:R-:W-:Y:S05]  /*7740*/  BSYNC.RECONVERGENT B4 ;  /* 0x0000000000047941 */ /* 0x000fea0003800200 */
.L_x_81:
[----:B------:R-:W-:Y:S01]  /*7750*/  ISETP.GE.U32.AND P0, PT, R11, 0x3, PT ;  /* 0x000000030b00780c */ /* 0x000fe20003f06070 */
[----:B------:R-:W-:-:S12]  /*7760*/  BSSY.RECONVERGENT B4, `(.L_x_69) ;  /* 0x0000013000047945 */ /* 0x000fd80003800200 */
[----:B------:R-:W-:Y:S05]  /*7770*/  @!P0 BRA `(.L_x_83) ;  /* 0x0000000000448947 */ /* 0x000fea0003800000 */
[----:B--2---:R-:W2:Y:S01]  /*7780*/  LDC.64 R8, c[0x0][0x388] ;  /* 0x0000e200ff087b82 */ /* 0x004ea20000000a00 */
[----:B------:R-:W-:-:S07]  /*7790*/  IMAD.MOV.U32 R19, RZ, RZ, -0x1 ;  /* 0xffffffffff137424 */ /* 0x000fce00078e00ff */
.L_x_84:
[----:B---3--:R-:W-:Y:S02]  /*77a0*/  IMAD R11, R5, 0x18, R6 ;  /* 0x00000018050b7824 */ /* 0x008fe400078e0206 */
[----:B------:R-:W-:Y:S02]  /*77b0*/  VIADD R6, R6, 0x4 ;  /* 0x0000000406067836 */ /* 0x000fe40000000000 */
[C---:B01----:R-:W-:Y:S01]  /*77c0*/  VIADD R13, R11.reuse, 0x1 ;  /* 0x000000010b0d7836 */ /* 0x043fe20000000000 */
[C---:B------:R-:W-:Y:S01]  /*77d0*/  IADD3 R15, PT, PT, R11.reuse, 0x2, RZ ;  /* 0x000000020b0f7810 */ /* 0x040fe20007ffe0ff */
[C---:B------:R-:W-:Y:S01]  /*77e0*/  VIADD R17, R11.reuse, 0x3 ;  /* 0x000000030b117836 */ /* 0x040fe20000000000 */
[----:B------:R-:W-:Y:S01]  /*77f0*/  ISETP.NE.AND P0, PT, R6, R7, PT ;  /* 0x000000070600720c */ /* 0x000fe20003f05270 */
[----:B--2---:R-:W-:-:S04]  /*7800*/  IMAD.WIDE.U32 R10, R11, 0x4, R8 ;  /* 0x000000040b0a7825 */ /* 0x004fc800078e0008 */
[--C-:B------:R-:W-:Y:S01]  /*7810*/  IMAD.WIDE.U32 R12, R13, 0x4, R8.reuse ;  /* 0x000000040d0c7825 */ /* 0x100fe200078e0008 */
[----:B-----5:R3:W5:Y:S03]  /*7820*/  ATOMG.E.ADD.STRONG.GPU PT, RZ, desc[UR6][R10.64], R19 ;  /* 0x800000130aff79a8 */ /* 0x02076600081ef106 */
[--C-:B------:R-:W-:Y:S01]  /*7830*/  IMAD.WIDE.U32 R14, R15, 0x4, R8.reuse ;  /* 0x000000040f0e7825 */ /* 0x100fe200078e0008 */
[----:B------:R3:W5:Y:S03]  /*7840*/  ATOMG.E.ADD.STRONG.GPU PT, RZ, desc[UR6][R12.64], R19 ;  /* 0x800000130cff79a8 */ /* 0x00076600081ef106 */
[----:B------:R-:W-:Y:S01]  /*7850*/  IMAD.WIDE.U32 R16, R17, 0x4, R8 ;  /* 0x0000000411107825 */ /* 0x000fe200078e0008 */
[----:B------:R3:W5:Y:S04]  /*7860*/  ATOMG.E.ADD.STRONG.GPU PT, RZ, desc[UR6][R14.64], R19 ;  /* 0x800000130eff79a8 */ /* 0x00076800081ef106 */
[----:B------:R3:W5:Y:S01]  /*7870*/  ATOMG.E.ADD.STRONG.GPU PT, RZ, desc[UR6][R16.64], R19 ;  /* 0x8000001310ff79a8 */ /* 0x00076200081ef106 */
[----:B------:R-:W-:Y:S05]  /*7880*/  @P0 BRA `(.L_x_84) ;  /* 0xfffffffc00c40947 */ /* 0x000fea000383ffff */
.L_x_83:
[----:B------:R-:W-:Y:S05]  /*7890*/  BSYNC.RECONVERGENT B4 ;  /* 0x0000000000047941 */ /* 0x000fea0003800200 */
.L_x_69:
[----:B------:R-:W-:Y:S05]  /*78a0*/  BSYNC.RELIABLE B0 ;  /* 0x0000000000007941 */ /* 0x000fea0003800100 */
.L_x_68:
[----:B-----5:R-:W4:Y:S01]  /*78b0*/  LDC.64 R4, c[0x0][0x3c8] ;  /* 0x0000f200ff047b82 */ /* 0x020f220000000a00 */
[----:B------:R-:W-:Y:S02]  /*78c0*/  HFMA2 R7, -RZ, RZ, 0, 5.9604644775390625e-08 ;  /* 0x00000001ff077431 */ /* 0x000fe400000001ff */
[----:B----4-:R-:W-:-:S05]  /*78d0*/  IMAD.WIDE.U32 R4, R3, 0x4, R4 ;  /* 0x0000000403047825 */ /* 0x010fca00078e0004 */
[----:B------:R4:W5:Y:S02]  /*78e0*/  ATOMG.E.ADD.STRONG.GPU PT, RZ, desc[UR6][R4.64], R7 ;  /* 0x8000000704ff79a8 */ /* 0x00096400081ef106 */
.L_x_80:
[----:B------:R-:W-:Y:S05]  /*78f0*/  BSYNC.RECONVERGENT B1 ;  /* 0x0000000000017941 */ /* 0x000fea0003800200 */
.L_x_67:
[----:B------:R-:W0:Y:S01]  /*7900*/  S2UR UR5, SR_CgaCtaId ;  /* 0x00000000000579c3 */ /* 0x000e220000008800 */
[----:B------:R-:W-:Y:S01]  /*7910*/  UMOV UR4, 0x400 ;  /* 0x0000040000047882 */ /* 0x000fe20000000000 */
[----:B------:R-:W-:Y:S01]  /*7920*/  ISETP.GE.AND P0, PT, R29, R0, PT ;  /* 0x000000001d00720c */ /* 0x000fe20003f06270 */
[----:B------:R-:W-:-:S04]  /*7930*/  UIADD3 UR4, UPT, UPT, UR4, 0x2000, URZ ;  /* 0x0000200004047890 */ /* 0x000fc8000fffe0ff */
[----:B0-----:R-:W-:-:S06]  /*7940*/  ULEA UR4, UR5, UR4, 0x18 ;  /* 0x0000000405047291 */ /* 0x001fcc000f8ec0ff */
[----:B------:R-:W-:-:S06]  /*7950*/  LEA R3, R29, UR4, 0x2 ;  /* 0x000000041d037c11 */ /* 0x000fcc000f8e10ff */
[----:B------:R-:W0:Y:S02]  /*7960*/  LDS R3, [R3+0x4] ;  /* 0x0000040003037984 */ /* 0x000e240000000800 */
[----:B0-----:R-:W-:-:S13]  /*7970*/  ISETP.EQ.OR P0, PT, R3, 0x1, P0 ;  /* 0x000000010300780c */ /* 0x001fda0000702670 */
[----:B------:R-:W-:Y:S05]  /*7980*/  @P0 BRA `(.L_x_85) ;  /* 0x0000000000180947 */ /* 0x000fea0003800000 */
[----:B------:R-:W-:Y:S01]  /*7990*/  VIADD R29, R29, 0x1 ;  /* 0x000000011d1d7836 */ /* 0x000fe20000000000 */
[----:B------:R-:W-:Y:S06]  /*79a0*/  MEMBAR.SC.GPU ;  /* 0x0000000000007992 */ /* 0x000fec0000002000 */
[----:B------:R-:W-:-:S00]  /*79b0*/  ERRBAR ;  /* 0x00000000000079ab */ /* 0x000fc00000000000 */
[----:B------:R-:W-:Y:S06]  /*79c0*/  CGAERRBAR ;  /* 0x00000000000075ab */ /* 0x000fec0000000000 */
[----:B------:R-:W-:Y:S01]  /*79d0*/  CCTL.IVALL ;  /* 0x00000000ff00798f */ /* 0x000fe20002000000 */
[----:B------:R-:W-:Y:S05]  /*79e0*/  BRA `(.L_x_86) ;  /* 0xffffffec00487947 */ /* 0x000fea000383ffff */
.L_x_85:
[----:B------:R-:W-:Y:S05]  /*79f0*/  BSYNC.RECONVERGENT B2 ;  /* 0x0000000000027941 */ /* 0x000fea0003800200 */
.L_x_66:
[----:B------:R-:W-:Y:S05]  /*7a00*/  BSYNC.RECONVERGENT B3 ;  /* 0x0000000000037941 */ /* 0x000fea0003800200 */
.L_x_65:
[----:B------:R-:W-:Y:S05]  /*7a10*/  WARPSYNC.ALL ;  /* 0x0000000000007948 */ /* 0x000fea0003800000 */
[----:B------:R-:W-:Y:S06]  /*7a20*/  BAR.SYNC.DEFER_BLOCKING 0x0 ;  /* 0x0000000000007b1d */ /* 0x000fec0000010000 */
[----:B------:R-:W-:Y:S05]  /*7a30*/  EXIT ;  /* 0x000000000000794d */ /* 0x000fea0003800000 */
.L_x_87:
[----:B------:R-:W-:-:S00]  /*7a40*/  BRA `(.L_x_87) ;  /* 0xfffffffc00fc7947 */ /* 0x000fc0000383ffff */
[----:B------:R-:W-:-:S00]  /*7a50*/  NOP ;  /* 0x0000000000007918 */ /* 0x000fc00000000000 */
        /* <DEDUP_REMOVED lines=10> */
.L_x_91:


//--------------------- .text._Z13init_capacityPiS_i --------------------------
	.section	.text._Z13init_capacityPiS_i,"ax",@progbits
	.align	128
        .global         _Z13init_capacityPiS_i
        .type           _Z13init_capacityPiS_i,@function
        .size           _Z13init_capacityPiS_i,(.L_x_92 - _Z13init_capacityPiS_i)
        .other          _Z13init_capacityPiS_i,@"STO_CUDA_ENTRY STV_DEFAULT"
_Z13init_capacityPiS_i:
.text._Z13init_capacityPiS_i:
[----:B------:R-:W-:Y:S01]  /*0000*/  LDC R1, c[0x0][0x37c] ;  /* 0x0000df00ff017b82 */ /* 0x000fe20000000800 */
[----:B------:R-:W0:Y:S07]  /*0010*/  S2R R7, SR_TID.Y ;  /* 0x0000000000077919 */ /* 0x000e2e0000002200 */
[----:B------:R-:W0:Y:S01]  /*0020*/  S2UR UR4, SR_CTAID.X ;  /* 0x00000000000479c3 */ /* 0x000e220000002500 */
[----:B------:R-:W1:Y:S01]  /*0030*/  LDCU UR5, c[0x0][0x390] ;  /* 0x00007200ff0577ac */ /* 0x000e620008000800 */
[----:B------:R-:W-:Y:S06]  /*0040*/  BSSY.RECONVERGENT B0, `(.L_x_88) ;  /* 0x000000f000007945 */ /* 0x000fec0003800200 */
[----:B------:R-:W0:Y:S02]  /*0050*/  LDC R0, c[0x0][0x364] ;  /* 0x0000d900ff007b82 */ /* 0x000e240000000800 */
[----:B0-----:R-:W-:-:S05]  /*0060*/  IMAD R7, R0, UR4, R7 ;  /* 0x0000000400077c24 */ /* 0x001fca000f8e0207 */
[----:B-1----:R-:W-:-:S13]  /*0070*/  ISETP.GE.U32.AND P0, PT, R7, UR5, PT ;  /* 0x0000000507007c0c */ /* 0x002fda000bf06070 */
[----:B------:R-:W-:Y:S05]  /*0080*/  @P0 BRA `(.L_x_89) ;  /* 0x0000000000280947 */ /* 0x000fea0003800000 */
[----:B------:R-:W0:Y:S01]  /*0090*/  LDC.64 R2, c[0x0][0x388] ;  /* 0x0000e200ff027b82 */ /* 0x000e220000000a00 */
[----:B------:R-:W1:Y:S01]  /*00a0*/  LDCU.64 UR4, c[0x0][0x358] ;  /* 0x00006b00ff0477ac */ /* 0x000e620008000a00 */
[----:B------:R-:W2:Y:S06]  /*00b0*/  S2R R0, SR_TID.X ;  /* 0x0000000000007919 */ /* 0x000eac0000002100 */
[----:B------:R-:W3:Y:S01]  /*00c0*/  LDC.64 R4, c[0x0][0x380] ;  /* 0x0000e000ff047b82 */ /* 0x000ee20000000a00 */
[----:B0-----:R-:W-:-:S06]  /*00d0*/  IMAD.WIDE.U32 R2, R7, 0x4, R2 ;  /* 0x0000000407027825 */ /* 0x001fcc00078e0002 */
[----:B-1----:R-:W4:Y:S01]  /*00e0*/  LDG.E R3, desc[UR4][R2.64] ;  /* 0x0000000402037981 */ /* 0x002f22000c1e1900 */
[----:B------:R-:W2:Y:S02]  /*00f0*/  LDCU UR6, c[0x0][0x360] ;  /* 0x00006c00ff0677ac */ /* 0x000ea40008000800 */
[----:B--2---:R-:W-:-:S04]  /*0100*/  IMAD R7, R7, UR6, R0 ;  /* 0x0000000607077c24 */ /* 0x004fc8000f8e0200 */
[----:B---3--:R-:W-:-:S05]  /*0110*/  IMAD.WIDE.U32 R4, R7, 0x4, R4 ;  /* 0x0000000407047825 */ /* 0x008fca00078e0004 */
[----:B----4-:R0:W-:Y:S02]  /*0120*/  STG.E desc[UR4][R4.64], R3 ;  /* 0x0000000304007986 */ /* 0x0101e4000c101904 */
.L_x_89:
[----:B------:R-:W-:Y:S05]  /*0130*/  BSYNC.RECONVERGENT B0 ;  /* 0x0000000000007941 */ /* 0x000fea0003800200 */
.L_x_88:
[----:B------:R-:W-:Y:S06]  /*0140*/  BAR.SYNC.DEFER_BLOCKING 0x0 ;  /* 0x0000000000007b1d */ /* 0x000fec0000010000 */
[----:B------:R-:W-:Y:S05]  /*0150*/  EXIT ;  /* 0x000000000000794d */ /* 0x000fea0003800000 */
.L_x_90:
        /* <DEDUP_REMOVED lines=10> */
.L_x_92:


//--------------------- .nv.shared._Z13allot_requestPiS_S_S_S_S_S_iiS_S_ --------------------------
	.section	.nv.shared._Z13allot_requestPiS_S_S_S_S_S_iiS_S_,"aw",@nobits
	.sectionflags	@""
	.align	8
.nv.shared._Z13allot_requestPiS_S_S_S_S_S_iiS_S_:
	.zero		21524


//--------------------- .nv.shared.reserved.0     --------------------------
	.section	.nv.shared.reserved.0,"aw",@nobits
	.weak		__nv_reservedSMEM_offset_0_alias
	.size		__nv_reservedSMEM_offset_0_alias, 0, 64
	.other		__nv_reservedSMEM_offset_0_alias,@"STO_CUDA_RESERVED_SHARED STV_DEFAULT"
__nv_reservedSMEM_offset_0_alias:
	.zero		0
	.zero		64


//--------------------- .nv.constant0._Z13allot_requestPiS_S_S_S_S_S_iiS_S_ --------------------------
	.section	.nv.constant0._Z13allot_requestPiS_S_S_S_S_S_iiS_S_,"a",@progbits
	.sectionflags	@""
	.align	4
.nv.constant0._Z13allot_requestPiS_S_S_S_S_S_iiS_S_:
	.zero		976


//--------------------- .nv.constant0._Z13init_capacityPiS_i --------------------------
	.section	.nv.constant0._Z13init_capacityPiS_i,"a",@progbits
	.sectionflags	@""
	.align	4
.nv.constant0._Z13init_capacityPiS_i:
	.zero		916


//--------------------- SYMBOLS --------------------------

	.type		.nv.reservedSmem.offset0,@object
	.size		.nv.reservedSmem.offset0,0x4
	.type		.nv.reservedSmem.cap,@object
	.size		.nv.reservedSmem.cap,0x4
